// auto-generated by cutlass_sweep.gemm — config: {"arch": "sm_90", "cluster_m": 1, "cluster_n": 2, "dtype": "e4m3", "stages": 0, "tile_k": 64, "tile_m": 128, "tile_n": 256}
#include "cutlass/cutlass.h"
#include "cutlass/gemm/collective/collective_builder.hpp"
#include "cutlass/gemm/device/gemm_universal_adapter.h"
#include "cutlass/gemm/kernel/gemm_universal.hpp"
#include "cutlass/epilogue/collective/collective_builder.hpp"

using ElemA = cutlass::float_e4m3_t;
using ElemB = cutlass::float_e4m3_t;
using ElemCD = cutlass::float_e4m3_t;
using Acc  = float;
using TileShape    = cute::Shape<cute::_128, cute::_256, cute::_64>;
using ClusterShape = cute::Shape<cute::_1, cute::_2, cute::_1>;

using CollectiveEpilogue = typename cutlass::epilogue::collective::CollectiveBuilder<
    cutlass::arch::Sm90, cutlass::arch::OpClassTensorOp,
    TileShape, ClusterShape,
    cutlass::epilogue::collective::EpilogueTileAuto,
    Acc, Acc,
    ElemCD, cutlass::layout::RowMajor, 128 / cutlass::sizeof_bits<ElemCD>::value,
    ElemCD, cutlass::layout::RowMajor, 128 / cutlass::sizeof_bits<ElemCD>::value,
    cutlass::epilogue::collective::EpilogueScheduleAuto
  >::CollectiveOp;

using CollectiveMainloop = typename cutlass::gemm::collective::CollectiveBuilder<
    cutlass::arch::Sm90, cutlass::arch::OpClassTensorOp,
    ElemA, cutlass::layout::RowMajor, 128 / cutlass::sizeof_bits<ElemA>::value,
    ElemB, cutlass::layout::ColumnMajor, 128 / cutlass::sizeof_bits<ElemB>::value,
    Acc,
    TileShape, ClusterShape,
    cutlass::gemm::collective::StageCountAutoCarveout<static_cast<int>(sizeof(typename CollectiveEpilogue::SharedStorage))>,
    cutlass::gemm::collective::KernelScheduleAuto
  >::CollectiveOp;

using GemmKernel = cutlass::gemm::kernel::GemmUniversal<
    cute::Shape<int,int,int,int>,
    CollectiveMainloop,
    CollectiveEpilogue
>;
using Gemm = cutlass::gemm::device::GemmUniversalAdapter<GemmKernel>;

// Force the device kernel symbol into the cubin without needing a host main.
auto* _anchor = &cutlass::device_kernel<GemmKernel>;


// ===== COMPILED SASS (sm_90a) =====

	.target	sm_90a

	.elftype	@"ET_EXEC"


//--------------------- .note.nv.tkinfo           --------------------------
	.section	.note.nv.tkinfo,"",@"SHT_NOTE"
	.sectionflags	@"SHF_NOTE_NV_TKINFO"
	.tkinfo
        /*0018*/ 	.word	0x00000002
        /*0030*/ 	.string	""
        /*0030*/ 	.string	"ptxas"
        /*0030*/ 	.string	"Cuda compilation tools, release 13.0, V13.0.88"
        /*0030*/ 	.string	"Build cuda_13.0.r13.0/compiler.36424714_0"
        /*0030*/ 	.string	"-arch sm_90a -m 64 "



//--------------------- .note.nv.cuinfo           --------------------------
	.section	.note.nv.cuinfo,"",@"SHT_NOTE"
	.sectionflags	@"SHF_NOTE_NV_CUINFO"
        /*0018*/ 	.short	0x0002
        /*001a*/ 	.short	0x005a
        /*001c*/ 	.short	0x0082
	.zero		2


//--------------------- .nv.info                  --------------------------
	.section	.nv.info,"",@"SHT_CUDA_INFO"
	.align	4


	//----- nvinfo : EIATTR_REGCOUNT
	.align		4
        /*0000*/ 	.byte	0x04, 0x2f
        /*0002*/ 	.short	(.L_12 - .L_11)
	.align		4
.L_11:
        /*0004*/ 	.word	index@(_ZN7cutlass13device_kernelINS_4gemm6kernel13GemmUniversalIN4cute5tupleIJiiiiEEENS1_10collective13CollectiveMmaINS1_37MainloopSm90TmaGmmaWarpSpecializedFP8ILi9ENS5_IJNS4_1CILi1EEENSA_ILi2EEESB_EEENS1_35KernelTmaWarpSpecializedCooperativeEEENS5_IJNSA_ILi128EEENSA_ILi256EEENSA_ILi64EEEEEENS_12float_e4m3_tENS5_IJlSB_lEEESK_SL_NS4_8TiledMMAINS4_8MMA_AtomIJNS4_4SM904GMMA31MMA_64x256x32_F32E4M3E4M3_SS_TNILNSP_7ScaleInE1ELSR_1EEEEEENS4_6LayoutINS5_IJSC_SB_SB_EEENS5_IJSB_NSA_ILi0EEESW_EEEEENS5_IJNS4_10UnderscoreESZ_SZ_EEEEENS4_23SM90_TMA_LOAD_MULTICASTENS4_14ComposedLayoutINS4_7SwizzleILi2ELi4ELi3EEENS4_18smem_ptr_flag_bitsILi8EEENSU_INS5_IJNSA_ILi8EEESI_EEENS5_IJSI_SB_EEEEEEEvNS4_8identityENS4_13SM90_TMA_LOADES1C_vS1D_EENS_8epilogue10collective6detail29Sm90TmaWarpSpecializedAdapterINS1H_15DefaultEpilogueISK_SL_SL_NS1G_6thread17LinearCombinationISK_Li1EffLNS1L_9ScaleType4KindE0ELNS_15FloatRoundStyleE2ESK_EENS1_15EpilogueDefaultEEEEEvvEEEEvNT_6ParamsE)
        /*0008*/ 	.word	0x000000a8


	//----- nvinfo : EIATTR_FRAME_SIZE
	.align		4
.L_12:
        /*000c*/ 	.byte	0x04, 0x11
        /*000e*/ 	.short	(.L_14 - .L_13)
	.align		4
.L_13:
        /*0010*/ 	.word	index@(_ZN7cutlass13device_kernelINS_4gemm6kernel13GemmUniversalIN4cute5tupleIJiiiiEEENS1_10collective13CollectiveMmaINS1_37MainloopSm90TmaGmmaWarpSpecializedFP8ILi9ENS5_IJNS4_1CILi1EEENSA_ILi2EEESB_EEENS1_35KernelTmaWarpSpecializedCooperativeEEENS5_IJNSA_ILi128EEENSA_ILi256EEENSA_ILi64EEEEEENS_12float_e4m3_tENS5_IJlSB_lEEESK_SL_NS4_8TiledMMAINS4_8MMA_AtomIJNS4_4SM904GMMA31MMA_64x256x32_F32E4M3E4M3_SS_TNILNSP_7ScaleInE1ELSR_1EEEEEENS4_6LayoutINS5_IJSC_SB_SB_EEENS5_IJSB_NSA_ILi0EEESW_EEEEENS5_IJNS4_10UnderscoreESZ_SZ_EEEEENS4_23SM90_TMA_LOAD_MULTICASTENS4_14ComposedLayoutINS4_7SwizzleILi2ELi4ELi3EEENS4_18smem_ptr_flag_bitsILi8EEENSU_INS5_IJNSA_ILi8EEESI_EEENS5_IJSI_SB_EEEEEEEvNS4_8identityENS4_13SM90_TMA_LOADES1C_vS1D_EENS_8epilogue10collective6detail29Sm90TmaWarpSpecializedAdapterINS1H_15DefaultEpilogueISK_SL_SL_NS1G_6thread17LinearCombinationISK_Li1EffLNS1L_9ScaleType4KindE0ELNS_15FloatRoundStyleE2ESK_EENS1_15EpilogueDefaultEEEEEvvEEEEvNT_6ParamsE)
        /*0014*/ 	.word	0x00000100


	//----- nvinfo : EIATTR_MIN_STACK_SIZE
	.align		4
.L_14:
        /*0018*/ 	.byte	0x04, 0x12
        /*001a*/ 	.short	(.L_16 - .L_15)
	.align		4
.L_15:
        /*001c*/ 	.word	index@(_ZN7cutlass13device_kernelINS_4gemm6kernel13GemmUniversalIN4cute5tupleIJiiiiEEENS1_10collective13CollectiveMmaINS1_37MainloopSm90TmaGmmaWarpSpecializedFP8ILi9ENS5_IJNS4_1CILi1EEENSA_ILi2EEESB_EEENS1_35KernelTmaWarpSpecializedCooperativeEEENS5_IJNSA_ILi128EEENSA_ILi256EEENSA_ILi64EEEEEENS_12float_e4m3_tENS5_IJlSB_lEEESK_SL_NS4_8TiledMMAINS4_8MMA_AtomIJNS4_4SM904GMMA31MMA_64x256x32_F32E4M3E4M3_SS_TNILNSP_7ScaleInE1ELSR_1EEEEEENS4_6LayoutINS5_IJSC_SB_SB_EEENS5_IJSB_NSA_ILi0EEESW_EEEEENS5_IJNS4_10UnderscoreESZ_SZ_EEEEENS4_23SM90_TMA_LOAD_MULTICASTENS4_14ComposedLayoutINS4_7SwizzleILi2ELi4ELi3EEENS4_18smem_ptr_flag_bitsILi8EEENSU_INS5_IJNSA_ILi8EEESI_EEENS5_IJSI_SB_EEEEEEEvNS4_8identityENS4_13SM90_TMA_LOADES1C_vS1D_EENS_8epilogue10collective6detail29Sm90TmaWarpSpecializedAdapterINS1H_15DefaultEpilogueISK_SL_SL_NS1G_6thread17LinearCombinationISK_Li1EffLNS1L_9ScaleType4KindE0ELNS_15FloatRoundStyleE2ESK_EENS1_15EpilogueDefaultEEEEEvvEEEEvNT_6ParamsE)
        /*0020*/ 	.word	0x00000100
.L_16:


//--------------------- .nv.compat                --------------------------
	.section	.nv.compat,"",@"SHT_CUDA_COMPAT_INFO"
	.align	4
        /*0000*/ 	.byte	0x02, 0x09, 0x01, 0x00, 0x02, 0x02, 0x04, 0x00, 0x02, 0x05, 0x05, 0x00, 0x03, 0x07, 0x01, 0x01
        /*0010*/ 	.byte	0x02, 0x03, 0x01, 0x00, 0x02, 0x06, 0x01, 0x00, 0x04, 0x0b, 0x08, 0x00, 0x00, 0x00, 0x00, 0x00
        /*0020*/ 	.byte	0x00, 0x00, 0x00, 0x00


//--------------------- .nv.info._ZN7cutlass13device_kernelINS_4gemm6kernel13GemmUniversalIN4cute5tupleIJiiiiEEENS1_10collective13CollectiveMmaINS1_37MainloopSm90TmaGmmaWarpSpecializedFP8ILi9ENS5_IJNS4_1CILi1EEENSA_ILi2EEESB_EEENS1_35KernelTmaWarpSpecializedCooperativeEEENS5_IJNSA_ILi128EEENSA_ILi256EEENSA_ILi64EEEEEENS_12float_e4m3_tENS5_IJlSB_lEEESK_SL_NS4_8TiledMMAINS4_8MMA_AtomIJNS4_4SM904GMMA31MMA_64x256x32_F32E4M3E4M3_SS_TNILNSP_7ScaleInE1ELSR_1EEEEEENS4_6LayoutINS5_IJSC_SB_SB_EEENS5_IJSB_NSA_ILi0EEESW_EEEEENS5_IJNS4_10UnderscoreESZ_SZ_EEEEENS4_23SM90_TMA_LOAD_MULTICASTENS4_14ComposedLayoutINS4_7SwizzleILi2ELi4ELi3EEENS4_18smem_ptr_flag_bitsILi8EEENSU_INS5_IJNSA_ILi8EEESI_EEENS5_IJSI_SB_EEEEEEEvNS4_8identityENS4_13SM90_TMA_LOADES1C_vS1D_EENS_8epilogue10collective6detail29Sm90TmaWarpSpecializedAdapterINS1H_15DefaultEpilogueISK_SL_SL_NS1G_6thread17LinearCombinationISK_Li1EffLNS1L_9ScaleType4KindE0ELNS_15FloatRoundStyleE2ESK_EENS1_15EpilogueDefaultEEEEEvvEEEEvNT_6ParamsE --------------------------
	.section	.nv.info._ZN7cutlass13device_kernelINS_4gemm6kernel13GemmUniversalIN4cute5tupleIJiiiiEEENS1_10collective13CollectiveMmaINS1_37MainloopSm90TmaGmmaWarpSpecializedFP8ILi9ENS5_IJNS4_1CILi1EEENSA_ILi2EEESB_EEENS1_35KernelTmaWarpSpecializedCooperativeEEENS5_IJNSA_ILi128EEENSA_ILi256EEENSA_ILi64EEEEEENS_12float_e4m3_tENS5_IJlSB_lEEESK_SL_NS4_8TiledMMAINS4_8MMA_AtomIJNS4_4SM904GMMA31MMA_64x256x32_F32E4M3E4M3_SS_TNILNSP_7ScaleInE1ELSR_1EEEEEENS4_6LayoutINS5_IJSC_SB_SB_EEENS5_IJSB_NSA_ILi0EEESW_EEEEENS5_IJNS4_10UnderscoreESZ_SZ_EEEEENS4_23SM90_TMA_LOAD_MULTICASTENS4_14ComposedLayoutINS4_7SwizzleILi2ELi4ELi3EEENS4_18smem_ptr_flag_bitsILi8EEENSU_INS5_IJNSA_ILi8EEESI_EEENS5_IJSI_SB_EEEEEEEvNS4_8identityENS4_13SM90_TMA_LOADES1C_vS1D_EENS_8epilogue10collective6detail29Sm90TmaWarpSpecializedAdapterINS1H_15DefaultEpilogueISK_SL_SL_NS1G_6thread17LinearCombinationISK_Li1EffLNS1L_9ScaleType4KindE0ELNS_15FloatRoundStyleE2ESK_EENS1_15EpilogueDefaultEEEEEvvEEEEvNT_6ParamsE,"",@"SHT_CUDA_INFO"
	.sectionflags	@""
	.align	4


	//----- nvinfo : EIATTR_CUDA_API_VERSION
	.align		4
        /*0000*/ 	.byte	0x04, 0x37
        /*0002*/ 	.short	(.L_18 - .L_17)
.L_17:
        /*0004*/ 	.word	0x00000082


	//----- nvinfo : EIATTR_KPARAM_INFO
	.align		4
.L_18:
        /*0008*/ 	.byte	0x04, 0x17
        /*000a*/ 	.short	(.L_20 - .L_19)
.L_19:
        /*000c*/ 	.word	0x00000000
        /*0010*/ 	.short	0x0000
        /*0012*/ 	.short	0x0070
        /*0014*/ 	.byte	0x00, 0xf0, 0x01, 0x10


	//----- nvinfo : EIATTR_SPARSE_MMA_MASK
	.align		4
.L_20:
        /*0018*/ 	.byte	0x03, 0x50
        /*001a*/ 	.short	0x0000


	//----- nvinfo : EIATTR_MAXREG_COUNT
	.align		4
        /*001c*/ 	.byte	0x03, 0x1b
        /*001e*/ 	.short	0x00a8


	//----- nvinfo : EIATTR_NUM_BARRIERS
	.align		4
        /*0020*/ 	.byte	0x02, 0x4c
        /*0022*/ 	.byte	0x01
	.zero		1


	//----- nvinfo : EIATTR_ANNOTATIONS
	.align		4
        /*0024*/ 	.byte	0x04, 0x55
        /*0026*/ 	.short	(.L_22 - .L_21)


	//   ....[0]....
.L_21:
        /*0028*/ 	.word	0x00000001
        /*002c*/ 	.byte	0x40, 0x07, 0x00, 0x00, 0x01, 0x00, 0x00, 0x00, 0x70, 0x09, 0x00, 0x00, 0x01, 0x00, 0x00, 0x00
        /* <DEDUP_REMOVED lines=195> */
        /*0c6c*/ 	.byte	0xa0, 0x05, 0x01, 0x00, 0x01, 0x00, 0x00, 0x00, 0xf0, 0x05, 0x01, 0x00


	//----- nvinfo : EIATTR_MERCURY_ISA_VERSION
	.align		4
.L_22:
        /*0c78*/ 	.byte	0x03, 0x5f
        /*0c7a*/ 	.short	0x0101


	//----- nvinfo : EIATTR_INT_WARP_WIDE_INSTR_OFFSETS
	.align		4
        /*0c7c*/ 	.byte	0x04, 0x31
        /*0c7e*/ 	.short	(.L_24 - .L_23)


	//   ....[0]....
.L_23:
        /*0c80*/ 	.word	0x00000600


	//   ....[1]....
        /*0c84*/ 	.word	0x00000620


	//   ....[2]....
        /*0c88*/ 	.word	0x00000770


	//----- nvinfo : EIATTR_COOP_GROUP_MASK_REGIDS
	.align		4
.L_24:
        /*0c8c*/ 	.byte	0x04, 0x29
        /*0c8e*/ 	.short	(.L_26 - .L_25)


	//   ....[0]....
.L_25:
        /*0c90*/ 	.word	0xffffffff


	//   ....[1]....
        /*0c94*/ 	.word	0xffffffff


	//   ....[2]....
        /*0c98*/ 	.word	0xffffffff


	//   ....[3]....
        /*0c9c*/ 	.word	0xffffffff


	//   ....[4]....
        /*0ca0*/ 	.word	0xffffffff


	//   ....[5]....
        /*0ca4*/ 	.word	0xffffffff


	//----- nvinfo : EIATTR_COOP_GROUP_INSTR_OFFSETS
	.align		4
.L_26:
        /*0ca8*/ 	.byte	0x04, 0x28
        /*0caa*/ 	.short	(.L_28 - .L_27)


	//   ....[0]....
.L_27:
        /*0cac*/ 	.word	0x00000070


	//   ....[1]....
        /*0cb0*/ 	.word	0x00000080


	//   ....[2]....
        /*0cb4*/ 	.word	0x000001a0


	//   ....[3]....
        /*0cb8*/ 	.word	0x00000490


	//   ....[4]....
        /*0cbc*/ 	.word	0x00000880


	//   ....[5]....
        /*0cc0*/ 	.word	0x00001600


	//----- nvinfo : EIATTR_REG_RECONFIG
	.align		4
.L_28:
        /*0cc4*/ 	.byte	0x01, 0x54
	.zero		2


	//----- nvinfo : EIATTR_MBARRIER_INSTR_OFFSETS
	.align		4
        /*0cc8*/ 	.byte	0x04, 0x39
        /*0cca*/ 	.short	(.L_30 - .L_29)


	//   ....[0]....
.L_29:
        /*0ccc*/ 	.word	0x00000340
        /*0cd0*/ 	.word	0x000000ff
        /*0cd4*/ 	.word	0x00000000
        /*0cd8*/ 	.short	0x0100
        /*0cda*/ 	.byte	0x09
	.zero		1


	//   ....[1]....
        /*0cdc*/ 	.word	0x00000350
        /*0ce0*/ 	.word	0x000000ff
        /*0ce4*/ 	.word	0x00000048
        /*0ce8*/ 	.short	0x0100
        /*0cea*/ 	.byte	0x09
	.zero		1


	//   ....[2]....
        /*0cec*/ 	.word	0x00000360
        /*0cf0*/ 	.word	0x000000ff
        /*0cf4*/ 	.word	0x00000008
        /*0cf8*/ 	.short	0x0100
        /*0cfa*/ 	.byte	0x09
	.zero		1


	//   ....[3]....
        /*0cfc*/ 	.word	0x00000370
        /*0d00*/ 	.word	0x000000ff
        /*0d04*/ 	.word	0x00000050
        /*0d08*/ 	.short	0x0100
        /*0d0a*/ 	.byte	0x09
	.zero		1


	//   ....[4]....
        /*0d0c*/ 	.word	0x00000380
        /*0d10*/ 	.word	0x000000ff
        /*0d14*/ 	.word	0x00000010
        /*0d18*/ 	.short	0x0100
        /*0d1a*/ 	.byte	0x09
	.zero		1


	//   ....[5]....
        /*0d1c*/ 	.word	0x00000390
        /*0d20*/ 	.word	0x000000ff
        /*0d24*/ 	.word	0x00000058
        /*0d28*/ 	.short	0x0100
        /*0d2a*/ 	.byte	0x09
	.zero		1


	//   ....[6]....
        /*0d2c*/ 	.word	0x000003a0
        /*0d30*/ 	.word	0x000000ff
        /*0d34*/ 	.word	0x00000018
        /*0d38*/ 	.short	0x0100
        /*0d3a*/ 	.byte	0x09
	.zero		1


	//   ....[7]....
        /*0d3c*/ 	.word	0x000003b0
        /*0d40*/ 	.word	0x000000ff
        /*0d44*/ 	.word	0x00000060
        /*0d48*/ 	.short	0x0100
        /*0d4a*/ 	.byte	0x09
	.zero		1


	//   ....[8]....
        /*0d4c*/ 	.word	0x000003c0
        /*0d50*/ 	.word	0x000000ff
        /*0d54*/ 	.word	0x00000020
        /*0d58*/ 	.short	0x0100
        /*0d5a*/ 	.byte	0x09
	.zero		1


	//   ....[9]....
        /*0d5c*/ 	.word	0x000003d0
        /*0d60*/ 	.word	0x000000ff
        /*0d64*/ 	.word	0x00000068
        /*0d68*/ 	.short	0x0100
        /*0d6a*/ 	.byte	0x09
	.zero		1


	//   ....[10]....
        /*0d6c*/ 	.word	0x000003e0
        /*0d70*/ 	.word	0x000000ff
        /*0d74*/ 	.word	0x00000028
        /*0d78*/ 	.short	0x0100
        /*0d7a*/ 	.byte	0x09
	.zero		1


	//   ....[11]....
        /*0d7c*/ 	.word	0x000003f0
        /*0d80*/ 	.word	0x000000ff
        /*0d84*/ 	.word	0x00000070
        /*0d88*/ 	.short	0x0100
        /*0d8a*/ 	.byte	0x09
	.zero		1


	//   ....[12]....
        /*0d8c*/ 	.word	0x00000400
        /*0d90*/ 	.word	0x000000ff
        /*0d94*/ 	.word	0x00000030
        /*0d98*/ 	.short	0x0100
        /*0d9a*/ 	.byte	0x09
	.zero		1


	//   ....[13]....
        /*0d9c*/ 	.word	0x00000410
        /*0da0*/ 	.word	0x000000ff
        /*0da4*/ 	.word	0x00000078
        /*0da8*/ 	.short	0x0100
        /*0daa*/ 	.byte	0x09
	.zero		1


	//   ....[14]....
        /*0dac*/ 	.word	0x00000420
        /*0db0*/ 	.word	0x000000ff
        /*0db4*/ 	.word	0x00000038
        /*0db8*/ 	.short	0x0100
        /*0dba*/ 	.byte	0x09
	.zero		1


	//   ....[15]....
        /*0dbc*/ 	.word	0x00000430
        /*0dc0*/ 	.word	0x000000ff
        /*0dc4*/ 	.word	0x00000080
        /*0dc8*/ 	.short	0x0100
        /*0dca*/ 	.byte	0x09
	.zero		1


	//   ....[16]....
        /*0dcc*/ 	.word	0x00000440
        /*0dd0*/ 	.word	0x000000ff
        /*0dd4*/ 	.word	0x00000040
        /*0dd8*/ 	.short	0x0100
        /*0dda*/ 	.byte	0x09
	.zero		1


	//   ....[17]....
        /*0ddc*/ 	.word	0x00000450
        /*0de0*/ 	.word	0x000000ff
        /*0de4*/ 	.word	0x00000088
        /*0de8*/ 	.short	0x0100
        /*0dea*/ 	.byte	0x09
	.zero		1


	//   ....[18]....
        /*0dec*/ 	.word	0x00000800
        /*0df0*/ 	.word	0x000000ff
        /*0df4*/ 	.word	0x000000a0
        /*0df8*/ 	.short	0x0100
        /*0dfa*/ 	.byte	0x06
	.zero		1


	//   ....[19]....
        /*0dfc*/ 	.word	0x00000830
        /*0e00*/ 	.word	0x000000ff
        /*0e04*/ 	.word	0x000000a8
        /*0e08*/ 	.short	0x0100
        /*0e0a*/ 	.byte	0x06
	.zero		1


	//   ....[20]....
        /*0e0c*/ 	.word	0x00001e10
        /*0e10*/ 	.word	0x000000ff
        /*0e14*/ 	.word	0x00000000
        /*0e18*/ 	.short	0x010a
        /*0e1a*/ 	.byte	0x06
	.zero		1


	//   ....[21]....
        /*0e1c*/ 	.word	0x00001e50
        /*0e20*/ 	.word	0x000000ff
        /*0e24*/ 	.word	0x00000000
        /*0e28*/ 	.short	0x010a
        /*0e2a*/ 	.byte	0x06
	.zero		1


	//   ....[22]....
        /*0e2c*/ 	.word	0x00003060
        /*0e30*/ 	.word	0x000000ff
        /*0e34*/ 	.word	0x00000000
        /*0e38*/ 	.short	0x010a
        /*0e3a*/ 	.byte	0x09
	.zero		1


	//   ....[23]....
        /*0e3c*/ 	.word	0x000030a0
        /*0e40*/ 	.word	0x000000ff
        /*0e44*/ 	.word	0x00000000
        /*0e48*/ 	.short	0x010a
        /*0e4a*/ 	.byte	0x09
	.zero		1


	//   ....[24]....
        /*0e4c*/ 	.word	0x00004100
        /*0e50*/ 	.word	0x000000e5
        /*0e54*/ 	.word	0x00000000
        /*0e58*/ 	.short	0x0101
        /*0e5a*/ 	.byte	0x3f
	.zero		1


	//   ....[25]....
        /*0e5c*/ 	.word	0x000052f0
        /*0e60*/ 	.word	0x00000018
        /*0e64*/ 	.word	0x00000000
        /*0e68*/ 	.short	0x0101
        /*0e6a*/ 	.byte	0x3f
	.zero		1


	//   ....[26]....
        /*0e6c*/ 	.word	0x0000f520
        /*0e70*/ 	.word	0x0000000d
        /*0e74*/ 	.word	0x00000048
        /*0e78*/ 	.short	0x010a
        /*0e7a*/ 	.byte	0x3f
	.zero		1


	//   ....[27]....
        /*0e7c*/ 	.word	0x0000f8f0
        /*0e80*/ 	.word	0x00000005
        /*0e84*/ 	.word	0x000000a8
        /*0e88*/ 	.short	0x0101
        /*0e8a*/ 	.byte	0x3f
	.zero		1


	//   ....[28]....
        /*0e8c*/ 	.word	0x00010070
        /*0e90*/ 	.word	0x00000007
        /*0e94*/ 	.word	0x00000000
        /*0e98*/ 	.short	0x010a
        /*0e9a*/ 	.byte	0x3f
	.zero		1


	//   ....[29]....
        /*0e9c*/ 	.word	0x000100f0
        /*0ea0*/ 	.word	0x00000008
        /*0ea4*/ 	.word	0x00000000
        /*0ea8*/ 	.short	0x010a
        /*0eaa*/ 	.byte	0x3f
	.zero		1


	//   ....[30]....
        /*0eac*/ 	.word	0x00010180
        /*0eb0*/ 	.word	0x00000009
        /*0eb4*/ 	.word	0x00000000
        /*0eb8*/ 	.short	0x010a
        /*0eba*/ 	.byte	0x3f
	.zero		1


	//   ....[31]....
        /*0ebc*/ 	.word	0x00010210
        /*0ec0*/ 	.word	0x00000008
        /*0ec4*/ 	.word	0x00000000
        /*0ec8*/ 	.short	0x010a
        /*0eca*/ 	.byte	0x3f
	.zero		1


	//   ....[32]....
        /*0ecc*/ 	.word	0x000102a0
        /*0ed0*/ 	.word	0x00000009
        /*0ed4*/ 	.word	0x00000000
        /*0ed8*/ 	.short	0x010a
        /*0eda*/ 	.byte	0x3f
	.zero		1


	//   ....[33]....
        /*0edc*/ 	.word	0x00010330
        /*0ee0*/ 	.word	0x00000008
        /*0ee4*/ 	.word	0x00000000
        /*0ee8*/ 	.short	0x010a
        /*0eea*/ 	.byte	0x3f
	.zero		1


	//   ....[34]....
        /*0eec*/ 	.word	0x000103c0
        /*0ef0*/ 	.word	0x00000009
        /*0ef4*/ 	.word	0x00000000
        /*0ef8*/ 	.short	0x010a
        /*0efa*/ 	.byte	0x3f
	.zero		1


	//   ....[35]....
        /*0efc*/ 	.word	0x00010450
        /*0f00*/ 	.word	0x00000006
        /*0f04*/ 	.word	0x00000000
        /*0f08*/ 	.short	0x010a
        /*0f0a*/ 	.byte	0x3f
	.zero		1


	//   ....[36]....
        /*0f0c*/ 	.word	0x000104e0
        /*0f10*/ 	.word	0x00000003
        /*0f14*/ 	.word	0x00000000
        /*0f18*/ 	.short	0x010a
        /*0f1a*/ 	.byte	0x3f
	.zero		1


	//   ....[37]....
        /*0f1c*/ 	.word	0x00010550
        /*0f20*/ 	.word	0x00000003
        /*0f24*/ 	.word	0x00000000
        /*0f28*/ 	.short	0x010a
        /*0f2a*/ 	.byte	0x3f
	.zero		1


	//   ....[38]....
        /*0f2c*/ 	.word	0x000105c0
        /*0f30*/ 	.word	0x00000000
        /*0f34*/ 	.word	0x00000000
        /*0f38*/ 	.short	0x010a
        /*0f3a*/ 	.byte	0x3f
	.zero		1


	//   ....[39]....
        /*0f3c*/ 	.word	0x000106a0
        /*0f40*/ 	.word	0x0000000d
        /*0f44*/ 	.word	0x00000048
        /*0f48*/ 	.short	0x010a
        /*0f4a*/ 	.byte	0x3f
	.zero		1


	//   ....[40]....
        /*0f4c*/ 	.word	0x00010770
        /*0f50*/ 	.word	0x00000007
        /*0f54*/ 	.word	0x00000000
        /*0f58*/ 	.short	0x010a
        /*0f5a*/ 	.byte	0x3f
	.zero		1


	//   ....[41]....
        /*0f5c*/ 	.word	0x000107c0
        /*0f60*/ 	.word	0x00000008
        /*0f64*/ 	.word	0x00000000
        /*0f68*/ 	.short	0x010a
        /*0f6a*/ 	.byte	0x3f
	.zero		1


	//   ....[42]....
        /*0f6c*/ 	.word	0x00010810
        /*0f70*/ 	.word	0x00000009
        /*0f74*/ 	.word	0x00000000
        /*0f78*/ 	.short	0x010a
        /*0f7a*/ 	.byte	0x3f
	.zero		1


	//   ....[43]....
        /*0f7c*/ 	.word	0x00010860
        /*0f80*/ 	.word	0x00000008
        /*0f84*/ 	.word	0x00000000
        /*0f88*/ 	.short	0x010a
        /*0f8a*/ 	.byte	0x3f
	.zero		1


	//   ....[44]....
        /*0f8c*/ 	.word	0x000108b0
        /*0f90*/ 	.word	0x00000009
        /*0f94*/ 	.word	0x00000000
        /*0f98*/ 	.short	0x010a
        /*0f9a*/ 	.byte	0x3f
	.zero		1


	//   ....[45]....
        /*0f9c*/ 	.word	0x00010900
        /*0fa0*/ 	.word	0x00000008
        /*0fa4*/ 	.word	0x00000000
        /*0fa8*/ 	.short	0x010a
        /*0faa*/ 	.byte	0x3f
	.zero		1


	//   ....[46]....
        /*0fac*/ 	.word	0x00010950
        /*0fb0*/ 	.word	0x00000009
        /*0fb4*/ 	.word	0x00000000
        /*0fb8*/ 	.short	0x010a
        /*0fba*/ 	.byte	0x3f
	.zero		1


	//   ....[47]....
        /*0fbc*/ 	.word	0x000109a0
        /*0fc0*/ 	.word	0x00000006
        /*0fc4*/ 	.word	0x00000000
        /*0fc8*/ 	.short	0x010a
        /*0fca*/ 	.byte	0x3f
	.zero		1


	//----- nvinfo : EIATTR_NUM_MBARRIERS
	.align		4
.L_30:
        /*0fcc*/ 	.byte	0x03, 0x38
        /*0fce*/ 	.short	0x0014


	//----- nvinfo : EIATTR_EXIT_INSTR_OFFSETS
	.align		4
        /*0fd0*/ 	.byte	0x04, 0x1c
        /*0fd2*/ 	.short	(.L_32 - .L_31)


	//   ....[0]....
.L_31:
        /*0fd4*/ 	.word	0x00000a10


	//   ....[1]....
        /*0fd8*/ 	.word	0x000012a0


	//   ....[2]....
        /*0fdc*/ 	.word	0x0000ec10


	//   ....[3]....
        /*0fe0*/ 	.word	0x0000f1a0


	//   ....[4]....
        /*0fe4*/ 	.word	0x00010530


	//----- nvinfo : EIATTR_MAX_THREADS
	.align		4
.L_32:
        /*0fe8*/ 	.byte	0x04, 0x05
        /*0fea*/ 	.short	(.L_34 - .L_33)
.L_33:
        /*0fec*/ 	.word	0x00000180
        /*0ff0*/ 	.word	0x00000001
        /*0ff4*/ 	.word	0x00000001


	//----- nvinfo : EIATTR_CRS_STACK_SIZE
	.align		4
.L_34:
        /*0ff8*/ 	.byte	0x04, 0x1e
        /*0ffa*/ 	.short	(.L_36 - .L_35)
.L_35:
        /*0ffc*/ 	.word	0x00000000


	//----- nvinfo : EIATTR_CBANK_PARAM_SIZE
	.align		4
.L_36:
        /*1000*/ 	.byte	0x03, 0x19
        /*1002*/ 	.short	0x0470


	//----- nvinfo : EIATTR_PARAM_CBANK
	.align		4
        /*1004*/ 	.byte	0x04, 0x0a
        /*1006*/ 	.short	(.L_38 - .L_37)
	.align		4
.L_37:
        /*1008*/ 	.word	index@(.nv.constant0._ZN7cutlass13device_kernelINS_4gemm6kernel13GemmUniversalIN4cute5tupleIJiiiiEEENS1_10collective13CollectiveMmaINS1_37MainloopSm90TmaGmmaWarpSpecializedFP8ILi9ENS5_IJNS4_1CILi1EEENSA_ILi2EEESB_EEENS1_35KernelTmaWarpSpecializedCooperativeEEENS5_IJNSA_ILi128EEENSA_ILi256EEENSA_ILi64EEEEEENS_12float_e4m3_tENS5_IJlSB_lEEESK_SL_NS4_8TiledMMAINS4_8MMA_AtomIJNS4_4SM904GMMA31MMA_64x256x32_F32E4M3E4M3_SS_TNILNSP_7ScaleInE1ELSR_1EEEEEENS4_6LayoutINS5_IJSC_SB_SB_EEENS5_IJSB_NSA_ILi0EEESW_EEEEENS5_IJNS4_10UnderscoreESZ_SZ_EEEEENS4_23SM90_TMA_LOAD_MULTICASTENS4_14ComposedLayoutINS4_7SwizzleILi2ELi4ELi3EEENS4_18smem_ptr_flag_bitsILi8EEENSU_INS5_IJNSA_ILi8EEESI_EEENS5_IJSI_SB_EEEEEEEvNS4_8identityENS4_13SM90_TMA_LOADES1C_vS1D_EENS_8epilogue10collective6detail29Sm90TmaWarpSpecializedAdapterINS1H_15DefaultEpilogueISK_SL_SL_NS1G_6thread17LinearCombinationISK_Li1EffLNS1L_9ScaleType4KindE0ELNS_15FloatRoundStyleE2ESK_EENS1_15EpilogueDefaultEEEEEvvEEEEvNT_6ParamsE)
        /*100c*/ 	.short	0x0210
        /*100e*/ 	.short	0x0470


	//----- nvinfo : EIATTR_SW_WAR
	.align		4
.L_38:
        /*1010*/ 	.byte	0x04, 0x36
        /*1012*/ 	.short	(.L_40 - .L_39)
.L_39:
        /*1014*/ 	.word	0x00000008
.L_40:


//--------------------- .nv.callgraph             --------------------------
	.section	.nv.callgraph,"",@"SHT_CUDA_CALLGRAPH"
	.align	4
	.sectionentsize	8
	.align		4
        /*0000*/ 	.word	0x00000000
	.align		4
        /*0004*/ 	.word	0xffffffff
	.align		4
        /*0008*/ 	.word	0x00000000
	.align		4
        /*000c*/ 	.word	0xfffffffe
	.align		4
        /*0010*/ 	.word	0x00000000
	.align		4
        /*0014*/ 	.word	0xfffffffd
	.align		4
        /*0018*/ 	.word	0x00000000
	.align		4
        /*001c*/ 	.word	0xfffffffc


//--------------------- .nv.constant4             --------------------------
	.section	.nv.constant4,"a",@progbits
	.align	8
	.align		8
.nv.constant4:
        /*0000*/ 	.dword	_ZN39_INTERNAL_d67e6c65_4_k_cu_b6855bbb_42164cuda3std3__45__cpo5beginE
	.align		8
        /*0008*/ 	.dword	_ZN39_INTERNAL_d67e6c65_4_k_cu_b6855bbb_42164cuda3std3__45__cpo3endE
	.align		8
        /*0010*/ 	.dword	_ZN39_INTERNAL_d67e6c65_4_k_cu_b6855bbb_42164cuda3std3__45__cpo6cbeginE
	.align		8
        /*0018*/ 	.dword	_ZN39_INTERNAL_d67e6c65_4_k_cu_b6855bbb_42164cuda3std3__45__cpo4cendE
	.align		8
        /*0020*/ 	.dword	_ZN39_INTERNAL_d67e6c65_4_k_cu_b6855bbb_42164cuda3std3__441_GLOBAL__N__d67e6c65_4_k_cu_b6855bbb_42166ignoreE
	.align		8
        /*0028*/ 	.dword	_ZN39_INTERNAL_d67e6c65_4_k_cu_b6855bbb_42164cuda3std3__419piecewise_constructE
	.align		8
        /*0030*/ 	.dword	_ZN39_INTERNAL_d67e6c65_4_k_cu_b6855bbb_42164cuda3std3__48in_placeE
	.align		8
        /*0038*/ 	.dword	_ZN39_INTERNAL_d67e6c65_4_k_cu_b6855bbb_42164cuda3std6ranges3__45__cpo4swapE
	.align		8
        /*0040*/ 	.dword	_ZN39_INTERNAL_d67e6c65_4_k_cu_b6855bbb_42164cuda3std6ranges3__45__cpo9iter_moveE
	.align		8
        /*0048*/ 	.dword	_ZN39_INTERNAL_d67e6c65_4_k_cu_b6855bbb_42164cute7productE
	.align		8
        /*0050*/ 	.dword	_ZN39_INTERNAL_d67e6c65_4_k_cu_b6855bbb_42164cute1_E


//--------------------- .text._ZN7cutlass13device_kernelINS_4gemm6kernel13GemmUniversalIN4cute5tupleIJiiiiEEENS1_10collective13CollectiveMmaINS1_37MainloopSm90TmaGmmaWarpSpecializedFP8ILi9ENS5_IJNS4_1CILi1EEENSA_ILi2EEESB_EEENS1_35KernelTmaWarpSpecializedCooperativeEEENS5_IJNSA_ILi128EEENSA_ILi256EEENSA_ILi64EEEEEENS_12float_e4m3_tENS5_IJlSB_lEEESK_SL_NS4_8TiledMMAINS4_8MMA_AtomIJNS4_4SM904GMMA31MMA_64x256x32_F32E4M3E4M3_SS_TNILNSP_7ScaleInE1ELSR_1EEEEEENS4_6LayoutINS5_IJSC_SB_SB_EEENS5_IJSB_NSA_ILi0EEESW_EEEEENS5_IJNS4_10UnderscoreESZ_SZ_EEEEENS4_23SM90_TMA_LOAD_MULTICASTENS4_14ComposedLayoutINS4_7SwizzleILi2ELi4ELi3EEENS4_18smem_ptr_flag_bitsILi8EEENSU_INS5_IJNSA_ILi8EEESI_EEENS5_IJSI_SB_EEEEEEEvNS4_8identityENS4_13SM90_TMA_LOADES1C_vS1D_EENS_8epilogue10collective6detail29Sm90TmaWarpSpecializedAdapterINS1H_15DefaultEpilogueISK_SL_SL_NS1G_6thread17LinearCombinationISK_Li1EffLNS1L_9ScaleType4KindE0ELNS_15FloatRoundStyleE2ESK_EENS1_15EpilogueDefaultEEEEEvvEEEEvNT_6ParamsE --------------------------
	.section	.text._ZN7cutlass13device_kernelINS_4gemm6kernel13GemmUniversalIN4cute5tupleIJiiiiEEENS1_10collective13CollectiveMmaINS1_37MainloopSm90TmaGmmaWarpSpecializedFP8ILi9ENS5_IJNS4_1CILi1EEENSA_ILi2EEESB_EEENS1_35KernelTmaWarpSpecializedCooperativeEEENS5_IJNSA_ILi128EEENSA_ILi256EEENSA_ILi64EEEEEENS_12float_e4m3_tENS5_IJlSB_lEEESK_SL_NS4_8TiledMMAINS4_8MMA_AtomIJNS4_4SM904GMMA31MMA_64x256x32_F32E4M3E4M3_SS_TNILNSP_7ScaleInE1ELSR_1EEEEEENS4_6LayoutINS5_IJSC_SB_SB_EEENS5_IJSB_NSA_ILi0EEESW_EEEEENS5_IJNS4_10UnderscoreESZ_SZ_EEEEENS4_23SM90_TMA_LOAD_MULTICASTENS4_14ComposedLayoutINS4_7SwizzleILi2ELi4ELi3EEENS4_18smem_ptr_flag_bitsILi8EEENSU_INS5_IJNSA_ILi8EEESI_EEENS5_IJSI_SB_EEEEEEEvNS4_8identityENS4_13SM90_TMA_LOADES1C_vS1D_EENS_8epilogue10collective6detail29Sm90TmaWarpSpecializedAdapterINS1H_15DefaultEpilogueISK_SL_SL_NS1G_6thread17LinearCombinationISK_Li1EffLNS1L_9ScaleType4KindE0ELNS_15FloatRoundStyleE2ESK_EENS1_15EpilogueDefaultEEEEEvvEEEEvNT_6ParamsE,"ax",@progbits
	.align	128
.text._ZN7cutlass13device_kernelINS_4gemm6kernel13GemmUniversalIN4cute5tupleIJiiiiEEENS1_10collective13CollectiveMmaINS1_37MainloopSm90TmaGmmaWarpSpecializedFP8ILi9ENS5_IJNS4_1CILi1EEENSA_ILi2EEESB_EEENS1_35KernelTmaWarpSpecializedCooperativeEEENS5_IJNSA_ILi128EEENSA_ILi256EEENSA_ILi64EEEEEENS_12float_e4m3_tENS5_IJlSB_lEEESK_SL_NS4_8TiledMMAINS4_8MMA_AtomIJNS4_4SM904GMMA31MMA_64x256x32_F32E4M3E4M3_SS_TNILNSP_7ScaleInE1ELSR_1EEEEEENS4_6LayoutINS5_IJSC_SB_SB_EEENS5_IJSB_NSA_ILi0EEESW_EEEEENS5_IJNS4_10UnderscoreESZ_SZ_EEEEENS4_23SM90_TMA_LOAD_MULTICASTENS4_14ComposedLayoutINS4_7SwizzleILi2ELi4ELi3EEENS4_18smem_ptr_flag_bitsILi8EEENSU_INS5_IJNSA_ILi8EEESI_EEENS5_IJSI_SB_EEEEEEEvNS4_8identityENS4_13SM90_TMA_LOADES1C_vS1D_EENS_8epilogue10collective6detail29Sm90TmaWarpSpecializedAdapterINS1H_15DefaultEpilogueISK_SL_SL_NS1G_6thread17LinearCombinationISK_Li1EffLNS1L_9ScaleType4KindE0ELNS_15FloatRoundStyleE2ESK_EENS1_15EpilogueDefaultEEEEEvvEEEEvNT_6ParamsE:
        .type           _ZN7cutlass13device_kernelINS_4gemm6kernel13GemmUniversalIN4cute5tupleIJiiiiEEENS1_10collective13CollectiveMmaINS1_37MainloopSm90TmaGmmaWarpSpecializedFP8ILi9ENS5_IJNS4_1CILi1EEENSA_ILi2EEESB_EEENS1_35KernelTmaWarpSpecializedCooperativeEEENS5_IJNSA_ILi128EEENSA_ILi256EEENSA_ILi64EEEEEENS_12float_e4m3_tENS5_IJlSB_lEEESK_SL_NS4_8TiledMMAINS4_8MMA_AtomIJNS4_4SM904GMMA31MMA_64x256x32_F32E4M3E4M3_SS_TNILNSP_7ScaleInE1ELSR_1EEEEEENS4_6LayoutINS5_IJSC_SB_SB_EEENS5_IJSB_NSA_ILi0EEESW_EEEEENS5_IJNS4_10UnderscoreESZ_SZ_EEEEENS4_23SM90_TMA_LOAD_MULTICASTENS4_14ComposedLayoutINS4_7SwizzleILi2ELi4ELi3EEENS4_18smem_ptr_flag_bitsILi8EEENSU_INS5_IJNSA_ILi8EEESI_EEENS5_IJSI_SB_EEEEEEEvNS4_8identityENS4_13SM90_TMA_LOADES1C_vS1D_EENS_8epilogue10collective6detail29Sm90TmaWarpSpecializedAdapterINS1H_15DefaultEpilogueISK_SL_SL_NS1G_6thread17LinearCombinationISK_Li1EffLNS1L_9ScaleType4KindE0ELNS_15FloatRoundStyleE2ESK_EENS1_15EpilogueDefaultEEEEEvvEEEEvNT_6ParamsE,@function
        .size           _ZN7cutlass13device_kernelINS_4gemm6kernel13GemmUniversalIN4cute5tupleIJiiiiEEENS1_10collective13CollectiveMmaINS1_37MainloopSm90TmaGmmaWarpSpecializedFP8ILi9ENS5_IJNS4_1CILi1EEENSA_ILi2EEESB_EEENS1_35KernelTmaWarpSpecializedCooperativeEEENS5_IJNSA_ILi128EEENSA_ILi256EEENSA_ILi64EEEEEENS_12float_e4m3_tENS5_IJlSB_lEEESK_SL_NS4_8TiledMMAINS4_8MMA_AtomIJNS4_4SM904GMMA31MMA_64x256x32_F32E4M3E4M3_SS_TNILNSP_7ScaleInE1ELSR_1EEEEEENS4_6LayoutINS5_IJSC_SB_SB_EEENS5_IJSB_NSA_ILi0EEESW_EEEEENS5_IJNS4_10UnderscoreESZ_SZ_EEEEENS4_23SM90_TMA_LOAD_MULTICASTENS4_14ComposedLayoutINS4_7SwizzleILi2ELi4ELi3EEENS4_18smem_ptr_flag_bitsILi8EEENSU_INS5_IJNSA_ILi8EEESI_EEENS5_IJSI_SB_EEEEEEEvNS4_8identityENS4_13SM90_TMA_LOADES1C_vS1D_EENS_8epilogue10collective6detail29Sm90TmaWarpSpecializedAdapterINS1H_15DefaultEpilogueISK_SL_SL_NS1G_6thread17LinearCombinationISK_Li1EffLNS1L_9ScaleType4KindE0ELNS_15FloatRoundStyleE2ESK_EENS1_15EpilogueDefaultEEEEEvvEEEEvNT_6ParamsE,(.L_x_345 - _ZN7cutlass13device_kernelINS_4gemm6kernel13GemmUniversalIN4cute5tupleIJiiiiEEENS1_10collective13CollectiveMmaINS1_37MainloopSm90TmaGmmaWarpSpecializedFP8ILi9ENS5_IJNS4_1CILi1EEENSA_ILi2EEESB_EEENS1_35KernelTmaWarpSpecializedCooperativeEEENS5_IJNSA_ILi128EEENSA_ILi256EEENSA_ILi64EEEEEENS_12float_e4m3_tENS5_IJlSB_lEEESK_SL_NS4_8TiledMMAINS4_8MMA_AtomIJNS4_4SM904GMMA31MMA_64x256x32_F32E4M3E4M3_SS_TNILNSP_7ScaleInE1ELSR_1EEEEEENS4_6LayoutINS5_IJSC_SB_SB_EEENS5_IJSB_NSA_ILi0EEESW_EEEEENS5_IJNS4_10UnderscoreESZ_SZ_EEEEENS4_23SM90_TMA_LOAD_MULTICASTENS4_14ComposedLayoutINS4_7SwizzleILi2ELi4ELi3EEENS4_18smem_ptr_flag_bitsILi8EEENSU_INS5_IJNSA_ILi8EEESI_EEENS5_IJSI_SB_EEEEEEEvNS4_8identityENS4_13SM90_TMA_LOADES1C_vS1D_EENS_8epilogue10collective6detail29Sm90TmaWarpSpecializedAdapterINS1H_15DefaultEpilogueISK_SL_SL_NS1G_6thread17LinearCombinationISK_Li1EffLNS1L_9ScaleType4KindE0ELNS_15FloatRoundStyleE2ESK_EENS1_15EpilogueDefaultEEEEEvvEEEEvNT_6ParamsE)
        .other          _ZN7cutlass13device_kernelINS_4gemm6kernel13GemmUniversalIN4cute5tupleIJiiiiEEENS1_10collective13CollectiveMmaINS1_37MainloopSm90TmaGmmaWarpSpecializedFP8ILi9ENS5_IJNS4_1CILi1EEENSA_ILi2EEESB_EEENS1_35KernelTmaWarpSpecializedCooperativeEEENS5_IJNSA_ILi128EEENSA_ILi256EEENSA_ILi64EEEEEENS_12float_e4m3_tENS5_IJlSB_lEEESK_SL_NS4_8TiledMMAINS4_8MMA_AtomIJNS4_4SM904GMMA31MMA_64x256x32_F32E4M3E4M3_SS_TNILNSP_7ScaleInE1ELSR_1EEEEEENS4_6LayoutINS5_IJSC_SB_SB_EEENS5_IJSB_NSA_ILi0EEESW_EEEEENS5_IJNS4_10UnderscoreESZ_SZ_EEEEENS4_23SM90_TMA_LOAD_MULTICASTENS4_14ComposedLayoutINS4_7SwizzleILi2ELi4ELi3EEENS4_18smem_ptr_flag_bitsILi8EEENSU_INS5_IJNSA_ILi8EEESI_EEENS5_IJSI_SB_EEEEEEEvNS4_8identityENS4_13SM90_TMA_LOADES1C_vS1D_EENS_8epilogue10collective6detail29Sm90TmaWarpSpecializedAdapterINS1H_15DefaultEpilogueISK_SL_SL_NS1G_6thread17LinearCombinationISK_Li1EffLNS1L_9ScaleType4KindE0ELNS_15FloatRoundStyleE2ESK_EENS1_15EpilogueDefaultEEEEEvvEEEEvNT_6ParamsE,@"STO_CUDA_ENTRY STV_DEFAULT"
_ZN7cutlass13device_kernelINS_4gemm6kernel13GemmUniversalIN4cute5tupleIJiiiiEEENS1_10collective13CollectiveMmaINS1_37MainloopSm90TmaGmmaWarpSpecializedFP8ILi9ENS5_IJNS4_1CILi1EEENSA_ILi2EEESB_EEENS1_35KernelTmaWarpSpecializedCooperativeEEENS5_IJNSA_ILi128EEENSA_ILi256EEENSA_ILi64EEEEEENS_12float_e4m3_tENS5_IJlSB_lEEESK_SL_NS4_8TiledMMAINS4_8MMA_AtomIJNS4_4SM904GMMA31MMA_64x256x32_F32E4M3E4M3_SS_TNILNSP_7ScaleInE1ELSR_1EEEEEENS4_6LayoutINS5_IJSC_SB_SB_EEENS5_IJSB_NSA_ILi0EEESW_EEEEENS5_IJNS4_10UnderscoreESZ_SZ_EEEEENS4_23SM90_TMA_LOAD_MULTICASTENS4_14ComposedLayoutINS4_7SwizzleILi2ELi4ELi3EEENS4_18smem_ptr_flag_bitsILi8EEENSU_INS5_IJNSA_ILi8EEESI_EEENS5_IJSI_SB_EEEEEEEvNS4_8identityENS4_13SM90_TMA_LOADES1C_vS1D_EENS_8epilogue10collective6detail29Sm90TmaWarpSpecializedAdapterINS1H_15DefaultEpilogueISK_SL_SL_NS1G_6thread17LinearCombinationISK_Li1EffLNS1L_9ScaleType4KindE0ELNS_15FloatRoundStyleE2ESK_EENS1_15EpilogueDefaultEEEEEvvEEEEvNT_6ParamsE:
[----:B------:R-:W0:Y:S02]  /*0000*/  LDC R1, c[0x0][0x28] ;  /* 0x00000a00ff017b82 */ /* 0x000e240000000800 */
[----:B0-----:R-:W-:Y:S01]  /*0010*/  VIADD R1, R1, 0xffffff00 ;  /* 0xffffff0001017836 */ /* 0x001fe20000000000 */
[----:B------:R-:W0:Y:S01]  /*0020*/  S2R R5, SR_TID.X ;  /* 0x0000000000057919 */ /* 0x000e220000002100 */
[----:B------:R-:W-:Y:S01]  /*0030*/  ELECT P0, URZ, PT ;  /* 0x00000000003f782f */ /* 0x000fe20003800000 */
[----:B------:R-:W-:Y:S01]  /*0040*/  BSSY B0, `(.L_x_0) ;  /* 0x0000015000007945 */ /* 0x000fe20003800000 */
[--C-:B0-----:R-:W-:Y:S02]  /*0050*/  SHF.R.U32.HI R0, RZ, 0x5, R5.reuse ;  /* 0x00000005ff007819 */ /* 0x101fe40000011605 */
[----:B------:R-:W-:-:S03]  /*0060*/  SHF.R.U32.HI R2, RZ, 0x7, R5 ;  /* 0x00000007ff027819 */ /* 0x000fc60000011605 */
[----:B------:R-:W0:Y:S04]  /*0070*/  SHFL.IDX PT, R3, R0, RZ, 0x1f ;  /* 0x00001fff00037589 */ /* 0x000e2800000e0000 */
[----:B------:R-:W1:Y:S01]  /*0080*/  SHFL.IDX PT, R2, R2, RZ, 0x1f ;  /* 0x00001fff02027589 */ /* 0x000e6200000e0000 */
[----:B0-----:R-:W-:Y:S02]  /*0090*/  R2UR UR4, R3 ;  /* 0x00000000030472ca */ /* 0x001fe400000e0000 */
[----:B-1----:R-:W-:-:S11]  /*00a0*/  R2UR UR6, R2 ;  /* 0x00000000020672ca */ /* 0x002fd600000e0000 */
[----:B------:R-:W-:Y:S02]  /*00b0*/  USHF.R.S32.HI UR5, URZ, 0x1f, UR4 ;  /* 0x0000001f3f057899 */ /* 0x000fe40008011404 */
[----:B------:R-:W-:Y:S02]  /*00c0*/  ISETP.NE.OR P0, PT, RZ, UR4, !P0 ;  /* 0x00000004ff007c0c */ /* 0x000fe4000c705670 */
[----:B------:R-:W-:-:S04]  /*00d0*/  ULEA.HI UR5, UR5, UR4, URZ, 0x2 ;  /* 0x0000000405057291 */ /* 0x000fc8000f8f103f */
[----:B------:R-:W-:-:S04]  /*00e0*/  ULOP3.LUT UR5, UR5, 0xfffffffc, URZ, 0xc0, !UPT ;  /* 0xfffffffc05057892 */ /* 0x000fc8000f8ec03f */
[----:B------:R-:W-:-:S03]  /*00f0*/  UIADD3 UR8, UR4, -UR5, URZ ;  /* 0x8000000504087290 */ /* 0x000fc6000fffe03f */
[----:B------:R-:W-:Y:S09]  /*0100*/  @P0 BRA `(.L_x_1) ;  /* 0x0000000000200947 */ /* 0x000ff20003800000 */
[----:B------:R-:W-:Y:S02]  /*0110*/  ULDC.64 UR4, c[0x0][0x198] ;  /* 0x0000660000047ab9 */ /* 0x000fe40000000a00 */
[----:B------:R-:W-:Y:S02]  /*0120*/  UIADD3 UR10, UP0, UR4, 0xf0, URZ ;  /* 0x000000f0040a7890 */ /* 0x000fe4000ff1e03f */
[----:B------:R-:W-:Y:S02]  /*0130*/  UIADD3 UR4, UP1, UR4, 0x1f0, URZ ;  /* 0x000001f004047890 */ /* 0x000fe4000ff3e03f */
[----:B------:R-:W-:Y:S02]  /*0140*/  UIADD3.X UR11, URZ, UR5, URZ, UP0, !UPT ;  /* 0x000000053f0b7290 */ /* 0x000fe400087fe43f */
[----:B------:R-:W-:-:S07]  /*0150*/  UIADD3.X UR5, URZ, UR5, URZ, UP1, !UPT ;  /* 0x000000053f057290 */ /* 0x000fce0008ffe43f */
[----:B------:R0:W-:Y:S02]  /*0160*/  UTMACCTL.PF [UR10] ;  /* 0x000000000a0079b9 */ /* 0x0001e40008040000 */
[----:B------:R0:W-:Y:S02]  /*0170*/  UTMACCTL.PF [UR4] ;  /* 0x00000000040079b9 */ /* 0x0001e40008040000 */
[----:B0-----:R-:W-:Y:S01]  /*0180*/  NOP ;  /* 0x0000000000007918 */ /* 0x001fe20000000000 */
.L_x_1:
[----:B------:R-:W-:Y:S05]  /*0190*/  BSYNC B0 ;  /* 0x0000000000007941 */ /* 0x000fea0003800000 */
.L_x_0:
[----:B------:R-:W0:Y:S01]  /*01a0*/  SHFL.IDX PT, R3, R0, RZ, 0x1f ;  /* 0x00001fff00037589 */ /* 0x000e2200000e0000 */
[----:B------:R-:W-:Y:S01]  /*01b0*/  UISETP.NE.AND UP0, UPT, UR8, 0x3, UPT ;  /* 0x000000030800788c */ /* 0x000fe2000bf05270 */
[----:B------:R-:W-:Y:S01]  /*01c0*/  ISETP.NE.AND P2, PT, RZ, UR6, PT ;  /* 0x00000006ff007c0c */ /* 0x000fe2000bf45270 */
[----:B------:R-:W-:Y:S02]  /*01d0*/  UIADD3 UR10, UR6, -0x1, URZ ;  /* 0xffffffff060a7890 */ /* 0x000fe4000fffe03f */
[----:B------:R-:W-:Y:S02]  /*01e0*/  UISETP.EQ.OR UP0, UPT, UR8, URZ, !UP0 ;  /* 0x0000003f0800728c */ /* 0x000fe4000c702670 */
[----:B------:R-:W-:Y:S02]  /*01f0*/  UISETP.GE.U32.AND UP1, UPT, UR10, 0x2, UPT ;  /* 0x000000020a00788c */ /* 0x000fe4000bf26070 */
[----:B------:R-:W-:-:S04]  /*0200*/  UISETP.EQ.AND UP0, UPT, UR6, URZ, UP0 ;  /* 0x0000003f0600728c */ /* 0x000fc80008702270 */
[----:B------:R-:W-:-:S04]  /*0210*/  USEL UR13, URZ, 0x1, !UP0 ;  /* 0x000000013f0d7887 */ /* 0x000fc8000c000000 */
[----:B------:R-:W-:Y:S01]  /*0220*/  USEL UR13, UR13, 0x2, UP1 ;  /* 0x000000020d0d7887 */ /* 0x000fe20008800000 */
[----:B0-----:R-:W-:-:S13]  /*0230*/  ISETP.NE.AND P0, PT, R3, RZ, PT ;  /* 0x000000ff0300720c */ /* 0x001fda0003f05270 */
[----:B------:R-:W-:Y:S05]  /*0240*/  @P0 BRA `(.L_x_2) ;  /* 0x00000000008c0947 */ /* 0x000fea0003800000 */
[----:B------:R-:W-:Y:S01]  /*0250*/  ELECT P0, URZ, PT ;  /* 0x00000000003f782f */ /* 0x000fe20003800000 */
[----:B------:R-:W-:-:S12]  /*0260*/  BSSY B0, `(.L_x_2) ;  /* 0x0000021000007945 */ /* 0x000fd80003800000 */
[----:B------:R-:W-:Y:S05]  /*0270*/  @!P0 BRA `(.L_x_3) ;  /* 0x00000000007c8947 */ /* 0x000fea0003800000 */
[----:B------:R-:W0:Y:S01]  /*0280*/  S2UR UR9, SR_CgaCtaId ;  /* 0x00000000000979c3 */ /* 0x000e220000008800 */
[----:B------:R-:W-:Y:S01]  /*0290*/  UMOV UR4, 0x400 ;  /* 0x0000040000047882 */ /* 0x000fe20000000000 */
[----:B------:R-:W-:Y:S01]  /*02a0*/  UMOV UR5, 0x1 ;  /* 0x0000000100057882 */ /* 0x000fe20000000000 */
[----:B------:R-:W-:Y:S02]  /*02b0*/  UMOV UR6, 0x4 ;  /* 0x0000000400067882 */ /* 0x000fe40000000000 */
[----:B------:R-:W-:-:S04]  /*02c0*/  UIADD3 UR6, -UR6, 0x100000, URZ ;  /* 0x0010000006067890 */ /* 0x000fc8000fffe13f */
[----:B------:R-:W-:Y:S02]  /*02d0*/  USHF.L.U32 UR7, UR6, 0xb, URZ ;  /* 0x0000000b06077899 */ /* 0x000fe4000800063f */
[----:B------:R-:W-:Y:S02]  /*02e0*/  USHF.L.U32 UR6, UR6, 0x1, URZ ;  /* 0x0000000106067899 */ /* 0x000fe4000800063f */
[----:B0-----:R-:W-:Y:S02]  /*02f0*/  ULEA UR9, UR9, UR4, 0x18 ;  /* 0x0000000409097291 */ /* 0x001fe4000f8ec03f */
[----:B------:R-:W-:-:S04]  /*0300*/  UIADD3 UR4, -UR5, 0x100000, URZ ;  /* 0x0010000005047890 */ /* 0x000fc8000fffe13f */
[----:B------:R-:W-:Y:S02]  /*0310*/  USHF.L.U32 UR5, UR4, 0xb, URZ ;  /* 0x0000000b04057899 */ /* 0x000fe4000800063f */
[----:B------:R-:W-:Y:S01]  /*0320*/  USHF.L.U32 UR4, UR4, 0x1, URZ ;  /* 0x0000000104047899 */ /* 0x000fe2000800063f */
[----:B------:R-:W0:Y:S11]  /*0330*/  FENCE.VIEW.ASYNC.S ;  /* 0x00000000000073c6 */ /* 0x000e360000000000 */
[----:B0-----:R0:W1:Y:S01]  /*0340*/  SYNCS.EXCH.64 URZ, [UR9], UR4 ;  /* 0x00000004093f75b2 */ /* 0x0010620008000100 */
[----:B------:R0:W2:Y:S01]  /*0350*/  SYNCS.EXCH.64 URZ, [UR9+0x48], UR6 ;  /* 0x00004806093f75b2 */ /* 0x0000a20008000100 */
[----:B------:R0:W3:Y:S01]  /*0360*/  SYNCS.EXCH.64 URZ, [UR9+0x8], UR4 ;  /* 0x00000804093f75b2 */ /* 0x0000e20008000100 */
[----:B------:R0:W4:Y:S01]  /*0370*/  SYNCS.EXCH.64 URZ, [UR9+0x50], UR6 ;  /* 0x00005006093f75b2 */ /* 0x0001220008000100 */
[----:B------:R0:W0:Y:S01]  /*0380*/  SYNCS.EXCH.64 URZ, [UR9+0x10], UR4 ;  /* 0x00001004093f75b2 */ /* 0x0000220008000100 */
        /* <DEDUP_REMOVED lines=13> */
[----:B------:R-:W-:Y:S01]  /*0460*/  NOP ;  /* 0x0000000000007918 */ /* 0x000fe20000000000 */
.L_x_3:
[----:B0-----:R-:W-:Y:S05]  /*0470*/  BSYNC B0 ;  /* 0x0000000000007941 */ /* 0x001fea0003800000 */
.L_x_2:
[----:B------:R-:W-:Y:S01]  /*0480*/  SHF.R.S32.HI R4, RZ, 0x1f, R5 ;  /* 0x0000001fff047819 */ /* 0x000fe20000011405 */
[----:B------:R-:W0:Y:S01]  /*0490*/  SHFL.IDX PT, R0, R0, RZ, 0x1f ;  /* 0x00001fff00007589 */ /* 0x000e2200000e0000 */
[----:B------:R-:W-:Y:S01]  /*04a0*/  ELECT P0, URZ, PT ;  /* 0x00000000003f782f */ /* 0x000fe20003800000 */
[----:B------:R-:W5:Y:S01]  /*04b0*/  S2UR UR9, SR_CTAID.X ;  /* 0x00000000000979c3 */ /* 0x000f620000002500 */
[----:B------:R-:W-:Y:S01]  /*04c0*/  LEA.HI R4, R4, R5, RZ, 0x7 ;  /* 0x0000000504047211 */ /* 0x000fe200078f38ff */
[----:B------:R-:W1:Y:S01]  /*04d0*/  S2R R2, SR_CTAID.Y ;  /* 0x0000000000027919 */ /* 0x000e620000002600 */
[----:B------:R-:W-:Y:S01]  /*04e0*/  SHF.R.S32.HI R6, RZ, 0x1f, R3 ;  /* 0x0000001fff067819 */ /* 0x000fe20000011403 */
[----:B------:R-:W-:Y:S01]  /*04f0*/  ULDC UR4, c[0x0][0x154] ;  /* 0x0000550000047ab9 */ /* 0x000fe20000000800 */
[----:B------:R-:W-:Y:S01]  /*0500*/  LOP3.LUT R4, R4, 0xffffff80, RZ, 0xc0, !PT ;  /* 0xffffff8004047812 */ /* 0x000fe200078ec0ff */
[----:B------:R-:W-:Y:S01]  /*0510*/  NOP ;  /* 0x0000000000007918 */ /* 0x000fe20000000000 */
[----:B------:R-:W-:Y:S01]  /*0520*/  LEA.HI R6, R6, R3, RZ, 0x2 ;  /* 0x0000000306067211 */ /* 0x000fe200078f10ff */
[----:B------:R-:W2:Y:S01]  /*0530*/  LDC R11, c[0x0][0x148] ;  /* 0x00005200ff0b7b82 */ /* 0x000ea20000000800 */
[----:B------:R-:W-:Y:S01]  /*0540*/  NOP ;  /* 0x0000000000007918 */ /* 0x000fe20000000000 */
[----:B------:R-:W-:Y:S01]  /*0550*/  IMAD.IADD R4, R5, 0x1, -R4 ;  /* 0x0000000105047824 */ /* 0x000fe200078e0a04 */
[----:B------:R-:W-:-:S04]  /*0560*/  LOP3.LUT R6, R6, 0x3ffffffc, RZ, 0xc0, !PT ;  /* 0x3ffffffc06067812 */ /* 0x000fc800078ec0ff */
[----:B------:R-:W-:Y:S01]  /*0570*/  SHF.R.S32.HI R5, RZ, 0x1f, R4 ;  /* 0x0000001fff057819 */ /* 0x000fe20000011404 */
[----:B------:R-:W-:Y:S01]  /*0580*/  IMAD.IADD R6, R3, 0x1, -R6 ;  /* 0x0000000103067824 */ /* 0x000fe200078e0a06 */
[----:B------:R-:W3:Y:S02]  /*0590*/  LDC R8, c[0x0][0x144] ;  /* 0x00005100ff087b82 */ /* 0x000ee40000000800 */
[----:B------:R-:W-:Y:S02]  /*05a0*/  LEA.HI R5, R5, R4, RZ, 0x3 ;  /* 0x0000000405057211 */ /* 0x000fe400078f18ff */
[----:B0-----:R-:W-:Y:S02]  /*05b0*/  ISETP.NE.OR P0, PT, R0, RZ, !P0 ;  /* 0x000000ff0000720c */ /* 0x001fe40004705670 */
[--C-:B------:R-:W-:Y:S02]  /*05c0*/  SHF.R.S32.HI R0, RZ, 0x3, R5.reuse ;  /* 0x00000003ff007819 */ /* 0x100fe40000011405 */
[----:B------:R-:W-:-:S04]  /*05d0*/  SHF.R.S32.HI R5, RZ, 0x1f, R5 ;  /* 0x0000001fff057819 */ /* 0x000fc80000011405 */
[----:B------:R-:W-:-:S04]  /*05e0*/  LEA.HI R5, R5, R0, RZ, 0x2 ;  /* 0x0000000005057211 */ /* 0x000fc800078f10ff */
[----:B------:R-:W-:Y:S01]  /*05f0*/  LOP3.LUT R5, R5, 0xfffffffc, RZ, 0xc0, !PT ;  /* 0xfffffffc05057812 */ /* 0x000fe200078ec0ff */
[----:B------:R-:W-:Y:S01]  /*0600*/  VOTEU.ALL UP0, P0 ;  /* 0x00000000003f7886 */ /* 0x000fe20000000000 */
[----:B-1----:R-:W-:Y:S01]  /*0610*/  I2FP.F32.U32 R7, R2 ;  /* 0x0000000200077245 */ /* 0x002fe20000201000 */
[----:B------:R-:W-:Y:S02]  /*0620*/  VOTEU.ALL UP1, P0 ;  /* 0x00000000003f7886 */ /* 0x000fe40000020000 */
[----:B------:R-:W-:Y:S01]  /*0630*/  IMAD.IADD R5, R0, 0x1, -R5 ;  /* 0x0000000100057824 */ /* 0x000fe200078e0a05 */
[----:B------:R-:W0:Y:S01]  /*0640*/  @!UP0 S2UR UR7, SR_CgaCtaId ;  /* 0x00000000000789c3 */ /* 0x000e220000008800 */
[----:B-----5:R-:W-:Y:S01]  /*0650*/  I2FP.F32.U32 R0, UR9 ;  /* 0x0000000900007c45 */ /* 0x020fe20008201000 */
[----:B------:R-:W-:Y:S01]  /*0660*/  FMUL R9, R7, UR4 ;  /* 0x0000000407097c20 */ /* 0x000fe20008400000 */
[----:B------:R-:W-:Y:S01]  /*0670*/  IMAD R5, R6, 0x4, R5 ;  /* 0x0000000406057824 */ /* 0x000fe200078e0205 */
[----:B------:R-:W-:Y:S01]  /*0680*/  ULDC UR4, c[0x0][0x150] ;  /* 0x0000540000047ab9 */ /* 0x000fe20000000800 */
[----:B------:R-:W-:Y:S01]  /*0690*/  @!UP0 UMOV UR6, 0x400 ;  /* 0x0000040000068882 */ /* 0x000fe20000000000 */
[----:B------:R-:W-:Y:S01]  /*06a0*/  FMUL R7, R0, UR4 ;  /* 0x0000000400077c20 */ /* 0x000fe20008400000 */
[----:B------:R-:W-:Y:S01]  /*06b0*/  IMAD.SHL.U32 R0, R5, 0x4, RZ ;  /* 0x0000000405007824 */ /* 0x000fe200078e00ff */
[----:B------:R-:W1:Y:S01]  /*06c0*/  LDC R6, c[0x0][0x140] ;  /* 0x00005000ff067b82 */ /* 0x000e620000000800 */
[----:B------:R-:W5:Y:S01]  /*06d0*/  F2I.U32.TRUNC.NTZ R9, R9 ;  /* 0x0000000900097305 */ /* 0x000f62000020f000 */
[----:B------:R-:W-:-:S02]  /*06e0*/  UMOV UR4, 0x20 ;  /* 0x0000002000047882 */ /* 0x000fc40000000000 */
[----:B------:R-:W-:Y:S01]  /*06f0*/  LOP3.LUT R10, R5, 0xc, R0, 0x78, !PT ;  /* 0x0000000c050a7812 */ /* 0x000fe200078e7800 */
[----:B------:R-:W-:-:S04]  /*0700*/  @!UP0 UIADD3 UR4, -UR4, 0x100000, URZ ;  /* 0x0010000004048890 */ /* 0x000fc8000fffe13f */
[----:B------:R-:W-:Y:S02]  /*0710*/  @!UP0 USHF.L.U32 UR5, UR4, 0xb, URZ ;  /* 0x0000000b04058899 */ /* 0x000fe4000800063f */
[----:B------:R-:W-:Y:S01]  /*0720*/  @!UP0 USHF.L.U32 UR4, UR4, 0x1, URZ ;  /* 0x0000000104048899 */ /* 0x000fe2000800063f */
[----:B------:R-:W4:Y:S01]  /*0730*/  F2I.U32.TRUNC.NTZ R7, R7 ;  /* 0x0000000700077305 */ /* 0x000f22000020f000 */
[----:B------:R1:W-:Y:S01]  /*0740*/  STL [R1+0x78], R10 ;  /* 0x0000780a01007387 */ /* 0x0003e20000100800 */
[----:B-----5:R-:W-:Y:S01]  /*0750*/  IMAD.MOV R12, RZ, RZ, -R9 ;  /* 0x000000ffff0c7224 */ /* 0x020fe200078e0a09 */
[----:B0-----:R-:W-:Y:S01]  /*0760*/  @!UP0 ULEA UR6, UR7, UR6, 0x18 ;  /* 0x0000000607068291 */ /* 0x001fe2000f8ec03f */
[----:B------:R-:W-:Y:S02]  /*0770*/  VOTEU.ALL UP0, P0 ;  /* 0x00000000003f7886 */ /* 0x000fe40000000000 */
[----:B--2---:R-:W-:Y:S01]  /*0780*/  IMAD R5, R11, R12, R2 ;  /* 0x0000000c0b057224 */ /* 0x004fe200078e0202 */
[----:B------:R-:W-:-:S02]  /*0790*/  LOP3.LUT P0, RZ, R4, 0x7, RZ, 0xc0, !PT ;  /* 0x0000000704ff7812 */ /* 0x000fc4000780c0ff */
[----:B-1----:R-:W-:Y:S01]  /*07a0*/  ISETP.EQ.U32.AND P4, PT, R6, 0x1, PT ;  /* 0x000000010600780c */ /* 0x002fe20003f82070 */
[----:B----4-:R-:W-:Y:S01]  /*07b0*/  IMAD.MOV R7, RZ, RZ, -R7 ;  /* 0x000000ffff077224 */ /* 0x010fe200078e0a07 */
[----:B------:R-:W-:Y:S02]  /*07c0*/  ISETP.NE.AND P1, PT, R5, R10, PT ;  /* 0x0000000a0500720c */ /* 0x000fe40003f25270 */
[----:B------:R-:W-:Y:S01]  /*07d0*/  ISETP.LT.U32.AND P0, PT, R10, 0x2, !P0 ;  /* 0x000000020a00780c */ /* 0x000fe20004701070 */
[----:B---3--:R-:W-:Y:S01]  /*07e0*/  IMAD R0, R8, R7, UR9 ;  /* 0x0000000908007e24 */ /* 0x008fe2000f8e0207 */
[----:B------:R-:W0:Y:S02]  /*07f0*/  FENCE.VIEW.ASYNC.S ;  /* 0x00000000000073c6 */ /* 0x000e240000000000 */
[----:B0-----:R0:W1:Y:S02]  /*0800*/  @!UP0 SYNCS.EXCH.64 URZ, [UR6+0xa0], UR4 ;  /* 0x0000a004063f85b2 */ /* 0x0010640008000100 */
[----:B------:R-:W-:-:S04]  /*0810*/  ISETP.EQ.OR P1, PT, R0, RZ, !P1 ;  /* 0x000000ff0000720c */ /* 0x000fc80004f22670 */
[----:B------:R-:W-:Y:S01]  /*0820*/  PLOP3.LUT P0, PT, P0, P1, PT, 0x80, 0x0 ;  /* 0x000000000000781c */ /* 0x000fe20000703070 */
[----:B------:R0:W2:Y:S01]  /*0830*/  @!UP1 SYNCS.EXCH.64 URZ, [UR6+0xa8], UR4 ;  /* 0x0000a804063f95b2 */ /* 0x0000a20008000100 */
[----:B------:R-:W-:Y:S01]  /*0840*/  NOP ;  /* 0x0000000000007918 */ /* 0x000fe20000000000 */
[----:B------:R-:W-:Y:S10]  /*0850*/  @!P4 BRA `(.L_x_4) ;  /* 0x000000000008c947 */ /* 0x000ff40003800000 */
[----:B-12---:R-:W-:Y:S01]  /*0860*/  UCGABAR_ARV ;  /* 0x00000000000079c7 */ /* 0x006fe20008000000 */
[----:B------:R-:W-:Y:S05]  /*0870*/  BRA `(.L_x_5) ;  /* 0x0000000000047947 */ /* 0x000fea0003800000 */
.L_x_4:
[----:B-12---:R-:W-:Y:S01]  /*0880*/  NOP ;  /* 0x0000000000007918 */ /* 0x006fe20000000000 */
.L_x_5:
[----:B------:R-:W1:Y:S01]  /*0890*/  LDC R3, c[0x0][0x65c] ;  /* 0x00019700ff037b82 */ /* 0x000e620000000800 */
[----:B------:R-:W-:Y:S02]  /*08a0*/  IMAD.U32 R4, RZ, RZ, UR9 ;  /* 0x00000009ff047e24 */ /* 0x000fe4000f8e00ff */
[----:B------:R-:W-:Y:S01]  /*08b0*/  IMAD.MOV.U32 R5, RZ, RZ, RZ ;  /* 0x000000ffff057224 */ /* 0x000fe200078e00ff */
[----:B-1----:R-:W-:-:S13]  /*08c0*/  ISETP.NE.AND P3, PT, R3, 0x1, PT ;  /* 0x000000010300780c */ /* 0x002fda0003f65270 */
[----:B------:R-:W1:Y:S01]  /*08d0*/  @P3 LDC R7, c[0x0][0x10] ;  /* 0x00000400ff073b82 */ /* 0x000e620000000800 */
[----:B------:R-:W-:Y:S02]  /*08e0*/  @P3 IMAD.MOV.U32 R3, RZ, RZ, RZ ;  /* 0x000000ffff033224 */ /* 0x000fe400078e00ff */
[----:B------:R-:W-:-:S05]  /*08f0*/  @P3 IMAD.MOV.U32 R13, RZ, RZ, RZ ;  /* 0x000000ffff0d3224 */ /* 0x000fca00078e00ff */
[----:B------:R-:W2:Y:S01]  /*0900*/  @!P3 LDC R9, c[0x0][0xc] ;  /* 0x00000300ff09bb82 */ /* 0x000ea20000000800 */
[----:B-1----:R-:W-:-:S04]  /*0910*/  @P3 IMAD.WIDE.U32 R6, R7, UR9, R2 ;  /* 0x0000000907063c25 */ /* 0x002fc8000f8e0002 */
[----:B------:R-:W-:Y:S02]  /*0920*/  @P3 IMAD.MOV.U32 R19, RZ, RZ, R6 ;  /* 0x000000ffff133224 */ /* 0x000fe400078e0006 */
[----:B------:R-:W-:Y:S02]  /*0930*/  @P3 IMAD.IADD R23, R7, 0x1, R13 ;  /* 0x0000000107173824 */ /* 0x000fe400078e020d */
[----:B--2---:R-:W-:-:S04]  /*0940*/  @!P3 IMAD.WIDE.U32 R4, R2, R9, R4 ;  /* 0x000000090204b225 */ /* 0x004fc800078e0004 */
[----:B------:R-:W-:Y:S02]  /*0950*/  @!P3 IMAD.MOV.U32 R19, RZ, RZ, R4 ;  /* 0x000000ffff13b224 */ /* 0x000fe400078e0004 */
[----:B------:R-:W-:-:S03]  /*0960*/  @!P3 IMAD.MOV.U32 R23, RZ, RZ, R5 ;  /* 0x000000ffff17b224 */ /* 0x000fc600078e0005 */
[----:B------:R1:W-:Y:S04]  /*0970*/  STL [R1+0x80], R19 ;  /* 0x0000801301007387 */ /* 0x0003e80000100800 */
[----:B------:R1:W-:Y:S01]  /*0980*/  STL [R1+0x7c], R23 ;  /* 0x00007c1701007387 */ /* 0x0003e20000100800 */
[----:B------:R-:W-:Y:S05]  /*0990*/  @!P4 BRA `(.L_x_6) ;  /* 0x00000000000cc947 */ /* 0x000fea0003800000 */
[----:B------:R-:W-:Y:S01]  /*09a0*/  UCGABAR_WAIT ;  /* 0x0000000000007dc7 */ /* 0x000fe20008000000 */
[----:B------:R-:W-:Y:S01]  /*09b0*/  CCTL.IVALL ;  /* 0x00000000ff00798f */ /* 0x000fe20002000000 */
[----:B------:R-:W-:Y:S05]  /*09c0*/  BRA `(.L_x_7) ;  /* 0x0000000000047947 */ /* 0x000fea0003800000 */
.L_x_6:
[----:B------:R-:W-:Y:S06]  /*09d0*/  BAR.SYNC.DEFER_BLOCKING 0x0 ;  /* 0x0000000000007b1d */ /* 0x000fec0000010000 */
.L_x_7:
[----:B------:R-:W-:Y:S05]  /*09e0*/  @!P2 BRA `(.L_x_8) ;  /* 0x000000e0008ca947 */ /* 0x000fea0003800000 */
[----:B------:R-:W-:-:S06]  /*09f0*/  UISETP.GT.U32.AND UP0, UPT, UR10, 0x1, UPT ;  /* 0x000000010a00788c */ /* 0x000fcc000bf04070 */
[----:B------:R-:W-:-:S13]  /*0a00*/  PLOP3.LUT P1, PT, PT, PT, UP0, 0x80, 0x0 ;  /* 0x000000000000781c */ /* 0x000fda0003f2f008 */
[----:B0-----:R-:W-:Y:S05]  /*0a10*/  @P1 EXIT ;  /* 0x000000000000194d */ /* 0x001fea0003800000 */
[----:B------:R-:W-:Y:S01]  /*0a20*/  IMAD.MOV.U32 R6, RZ, RZ, -0x1 ;  /* 0xffffffffff067424 */ /* 0x000fe200078e00ff */
[----:B------:R-:W-:Y:S01]  /*0a30*/  ULDC.64 UR4, c[0x0][0x650] ;  /* 0x0001940000047ab9 */ /* 0x000fe20000000a00 */
[----:B------:R-:W-:Y:S01]  /*0a40*/  IMAD.MOV.U32 R5, RZ, RZ, -0x1 ;  /* 0xffffffffff057424 */ /* 0x000fe200078e00ff */
[----:B------:R-:W-:Y:S01]  /*0a50*/  ISETP.GE.U32.AND P1, PT, R19, UR4, PT ;  /* 0x0000000413007c0c */ /* 0x000fe2000bf26070 */
[----:B------:R-:W-:Y:S01]  /*0a60*/  UMOV UR22, 0xffffffff ;  /* 0xffffffff00167882 */ /* 0x000fe20000000000 */
[----:B------:R0:W-:Y:S01]  /*0a70*/  STL [R1+0x88], R6 ;  /* 0x0000880601007387 */ /* 0x0001e20000100800 */
[----:B------:R-:W-:Y:S02]  /*0a80*/  PRMT R4, RZ, 0x7610, R4 ;  /* 0x00007610ff047816 */ /* 0x000fe40000000004 */
[----:B------:R-:W-:Y:S01]  /*0a90*/  ISETP.GE.U32.AND.EX P1, PT, R23, UR5, PT, P1 ;  /* 0x0000000517007c0c */ /* 0x000fe2000bf26110 */
[----:B------:R0:W-:-:S12]  /*0aa0*/  STL [R1+0x84], R5 ;  /* 0x0000840501007387 */ /* 0x0001d80000100800 */
[----:B0-----:R-:W-:Y:S05]  /*0ab0*/  @P1 BRA `(.L_x_9) ;  /* 0x0000000400381947 */ /* 0x001fea0003800000 */
[----:B------:R-:W0:Y:S01]  /*0ac0*/  LDC.64 R14, c[0x0][0x628] ;  /* 0x00018a00ff0e7b82 */ /* 0x000e220000000a00 */
[----:B------:R-:W-:Y:S02]  /*0ad0*/  IMAD.MOV.U32 R4, RZ, RZ, R19 ;  /* 0x000000ffff047224 */ /* 0x000fe400078e0013 */
[----:B------:R-:W-:-:S05]  /*0ae0*/  IMAD.MOV.U32 R5, RZ, RZ, R23 ;  /* 0x000000ffff057224 */ /* 0x000fca00078e0017 */
[----:B------:R-:W2:Y:S08]  /*0af0*/  LDC R10, c[0x0][0x630] ;  /* 0x00018c00ff0a7b82 */ /* 0x000eb00000000800 */
[----:B------:R-:W3:Y:S01]  /*0b00*/  LDC.64 R16, c[0x0][0x620] ;  /* 0x00018800ff107b82 */ /* 0x000ee20000000a00 */
[----:B0-----:R-:W-:-:S04]  /*0b10*/  ISETP.NE.U32.AND P1, PT, R14, RZ, PT ;  /* 0x000000ff0e00720c */ /* 0x001fc80003f25070 */
[----:B------:R-:W-:-:S13]  /*0b20*/  ISETP.NE.AND.EX P1, PT, R15, RZ, PT, P1 ;  /* 0x000000ff0f00720c */ /* 0x000fda0003f25310 */
[----:B--23--:R-:W-:Y:S05]  /*0b30*/  @!P1 BRA `(.L_x_10) ;  /* 0x0000000000289947 */ /* 0x00cfea0003800000 */
[----:B------:R-:W0:Y:S02]  /*0b40*/  LDC R9, c[0x0][0x634] ;  /* 0x00018d00ff097b82 */ /* 0x000e240000000800 */
[----:B0-----:R-:W-:-:S05]  /*0b50*/  IADD3 R9, P1, R19, R9, RZ ;  /* 0x0000000913097210 */ /* 0x001fca0007f3e0ff */
[----:B------:R-:W-:-:S04]  /*0b60*/  IMAD.X R13, RZ, RZ, R23, P1 ;  /* 0x000000ffff0d7224 */ /* 0x000fc800008e0617 */
[----:B------:R-:W-:-:S04]  /*0b70*/  IMAD.WIDE.U32 R4, R13, R14, RZ ;  /* 0x0000000e0d047225 */ /* 0x000fc800078e00ff */
[----:B------:R-:W-:-:S04]  /*0b80*/  IMAD.WIDE.U32 R6, P1, R9, R15, R4 ;  /* 0x0000000f09067225 */ /* 0x000fc80007820004 */
[----:B------:R-:W-:-:S04]  /*0b90*/  IMAD.WIDE.U32 R4, R9, R14, RZ ;  /* 0x0000000e09047225 */ /* 0x000fc800078e00ff */
[----:B------:R-:W-:Y:S01]  /*0ba0*/  IMAD.X R9, RZ, RZ, RZ, P1 ;  /* 0x000000ffff097224 */ /* 0x000fe200008e06ff */
[----:B------:R-:W-:Y:S01]  /*0bb0*/  IADD3 RZ, P1, R5, R6, RZ ;  /* 0x0000000605ff7210 */ /* 0x000fe20007f3e0ff */
[----:B------:R-:W-:-:S04]  /*0bc0*/  IMAD.MOV.U32 R8, RZ, RZ, R7 ;  /* 0x000000ffff087224 */ /* 0x000fc800078e0007 */
[----:B------:R-:W-:-:S08]  /*0bd0*/  IMAD.WIDE.U32.X R4, R13, R15, R8, P1 ;  /* 0x0000000f0d047225 */ /* 0x000fd000008e0408 */
.L_x_10:
[----:B------:R-:W0:Y:S01]  /*0be0*/  LDC.64 R20, c[0x0][0x640] ;  /* 0x00019000ff147b82 */ /* 0x000e220000000a00 */
[-C--:B------:R-:W-:Y:S01]  /*0bf0*/  SHF.R.U64 R22, R4, R10.reuse, R5 ;  /* 0x0000000a04167219 */ /* 0x080fe20000001205 */
[----:B------:R-:W-:Y:S01]  /*0c00*/  IMAD.MOV.U32 R4, RZ, RZ, R19 ;  /* 0x000000ffff047224 */ /* 0x000fe200078e0013 */
[----:B------:R-:W-:Y:S01]  /*0c10*/  SHF.R.U32.HI R3, RZ, R10, R5 ;  /* 0x0000000aff037219 */ /* 0x000fe20000011605 */
[----:B------:R-:W-:Y:S01]  /*0c20*/  IMAD.MOV.U32 R5, RZ, RZ, R23 ;  /* 0x000000ffff057224 */ /* 0x000fe200078e0017 */
[----:B------:R-:W-:Y:S01]  /*0c30*/  IADD3 R7, P1, RZ, -R22, RZ ;  /* 0x80000016ff077210 */ /* 0x000fe20007f3e0ff */
[----:B-1----:R-:W-:Y:S02]  /*0c40*/  IMAD R23, R11, R12, R2 ;  /* 0x0000000c0b177224 */ /* 0x002fe400078e0202 */
[----:B------:R-:W1:Y:S01]  /*0c50*/  LDC R8, c[0x0][0x618] ;  /* 0x00018600ff087b82 */ /* 0x000e620000000800 */
[----:B------:R-:W-:Y:S02]  /*0c60*/  IMAD.MOV.U32 R11, RZ, RZ, 0x1 ;  /* 0x00000001ff0b7424 */ /* 0x000fe400078e00ff */
[----:B------:R-:W-:-:S02]  /*0c70*/  IMAD.X R3, RZ, RZ, ~R3, P1 ;  /* 0x000000ffff037224 */ /* 0x000fc400008e0e03 */
[----:B------:R-:W-:-:S03]  /*0c80*/  IMAD.WIDE.U32 R4, R7, R16, R4 ;  /* 0x0000001007047225 */ /* 0x000fc600078e0004 */
[----:B------:R-:W2:Y:S01]  /*0c90*/  LDC R14, c[0x0][0x608] ;  /* 0x00018200ff0e7b82 */ /* 0x000ea20000000800 */
[----:B------:R-:W-:-:S04]  /*0ca0*/  IMAD R6, R3, R16, RZ ;  /* 0x0000001003067224 */ /* 0x000fc800078e02ff */
[----:B------:R-:W-:-:S03]  /*0cb0*/  IMAD R3, R7, R17, R6 ;  /* 0x0000001107037224 */ /* 0x000fc600078e0206 */
[----:B------:R-:W3:Y:S01]  /*0cc0*/  LDC R18, c[0x0][0x658] ;  /* 0x00019600ff127b82 */ /* 0x000ee20000000800 */
[----:B------:R-:W-:Y:S01]  /*0cd0*/  IMAD.IADD R3, R5, 0x1, R3 ;  /* 0x0000000105037824 */ /* 0x000fe200078e0203 */
[----:B0-----:R-:W-:Y:S01]  /*0ce0*/  ISETP.NE.U32.AND P1, PT, R20, RZ, PT ;  /* 0x000000ff1400720c */ /* 0x001fe20003f25070 */
[----:B------:R-:W-:-:S03]  /*0cf0*/  IMAD.MOV.U32 R5, RZ, RZ, -0x1 ;  /* 0xffffffffff057424 */ /* 0x000fc600078e00ff */
[----:B------:R-:W-:Y:S02]  /*0d00*/  ISETP.NE.AND.EX P1, PT, R21, RZ, PT, P1 ;  /* 0x000000ff1500720c */ /* 0x000fe40003f25310 */
[----:B------:R-:W0:Y:S01]  /*0d10*/  LDC R13, c[0x0][0x600] ;  /* 0x00018000ff0d7b82 */ /* 0x000e220000000800 */
[-CC-:B-1----:R-:W-:Y:S02]  /*0d20*/  SHF.R.U64 R10, R4, R8.reuse, R3.reuse ;  /* 0x00000008040a7219 */ /* 0x182fe40000001203 */
[----:B------:R-:W-:-:S05]  /*0d30*/  SHF.R.U32.HI R3, RZ, R8, R3 ;  /* 0x00000008ff037219 */ /* 0x000fca0000011603 */
[----:B------:R-:W1:Y:S01]  /*0d40*/  LDC R15, c[0x0][0x648] ;  /* 0x00019200ff0f7b82 */ /* 0x000e620000000800 */
[-CC-:B--2---:R-:W-:Y:S02]  /*0d50*/  SHF.R.U64 R19, R10, R14.reuse, R3.reuse ;  /* 0x0000000e0a137219 */ /* 0x184fe40000001203 */
[----:B------:R-:W-:-:S05]  /*0d60*/  SHF.R.U32.HI R3, RZ, R14, R3 ;  /* 0x0000000eff037219 */ /* 0x000fca0000011603 */
[----:B------:R-:W2:Y:S01]  /*0d70*/  LDC R17, c[0x0][0x638] ;  /* 0x00018e00ff117b82 */ /* 0x000ea20000000800 */
[-C--:B---3--:R-:W-:Y:S02]  /*0d80*/  SHF.L.U32 R2, R5, R18.reuse, RZ ;  /* 0x0000001205027219 */ /* 0x088fe400000006ff */
[--C-:B------:R-:W-:Y:S02]  /*0d90*/  SHF.R.U64 R12, R19, R18, R3.reuse ;  /* 0x00000012130c7219 */ /* 0x100fe40000001203 */
[----:B------:R-:W-:Y:S02]  /*0da0*/  LOP3.LUT R8, RZ, R2, RZ, 0x33, !PT ;  /* 0x00000002ff087212 */ /* 0x000fe400078e33ff */
[----:B------:R-:W-:Y:S01]  /*0db0*/  SHF.R.U32.HI R3, RZ, R18, R3 ;  /* 0x00000012ff037219 */ /* 0x000fe20000011603 */
[----:B------:R-:W3:Y:S01]  /*0dc0*/  LDC R16, c[0x0][0x610] ;  /* 0x00018400ff107b82 */ /* 0x000ee20000000800 */
[----:B------:R-:W-:Y:S01]  /*0dd0*/  IMAD.MOV.U32 R2, RZ, RZ, R12 ;  /* 0x000000ffff027224 */ /* 0x000fe200078e000c */
[----:B------:R-:W-:Y:S06]  /*0de0*/  @!P1 BRA `(.L_x_11) ;  /* 0x0000000000289947 */ /* 0x000fec0003800000 */
[----:B------:R-:W4:Y:S02]  /*0df0*/  LDC R7, c[0x0][0x64c] ;  /* 0x00019300ff077b82 */ /* 0x000f240000000800 */
[----:B----4-:R-:W-:-:S05]  /*0e00*/  IADD3 R7, P1, R12, R7, RZ ;  /* 0x000000070c077210 */ /* 0x010fca0007f3e0ff */
        /* <DEDUP_REMOVED lines=8> */
.L_x_11:
[----:B-1----:R-:W-:Y:S01]  /*0e90*/  SHF.R.U64 R4, R2, R15, R3 ;  /* 0x0000000f02047219 */ /* 0x002fe20000001203 */
[----:B0-----:R-:W-:Y:S01]  /*0ea0*/  VIADD R5, R13, 0xffffffff ;  /* 0xffffffff0d057836 */ /* 0x001fe20000000000 */
[----:B------:R-:W-:Y:S02]  /*0eb0*/  SHF.L.U32 R2, R11, R18, RZ ;  /* 0x000000120b027219 */ /* 0x000fe400000006ff */
[----:B------:R-:W-:Y:S01]  /*0ec0*/  LOP3.LUT R3, R19, R8, RZ, 0xc0, !PT ;  /* 0x0000000813037212 */ /* 0x000fe200078ec0ff */
[----:B------:R-:W-:Y:S01]  /*0ed0*/  IMAD.MOV R6, RZ, RZ, -R4 ;  /* 0x000000ffff067224 */ /* 0x000fe200078e0a04 */
[----:B------:R-:W-:Y:S02]  /*0ee0*/  SEL R0, R0, R23, !P3 ;  /* 0x0000001700007207 */ /* 0x000fe40005800000 */
[----:B------:R-:W-:Y:S01]  /*0ef0*/  LOP3.LUT R5, R10, R5, RZ, 0xc0, !PT ;  /* 0x000000050a057212 */ /* 0x000fe200078ec0ff */
[----:B------:R-:W-:Y:S01]  /*0f00*/  IMAD R3, R2, R4, R3 ;  /* 0x0000000402037224 */ /* 0x000fe200078e0203 */
[----:B------:R-:W-:Y:S01]  /*0f10*/  R2UR UR22, R22 ;  /* 0x00000000161672ca */ /* 0x000fe200000e0000 */
[----:B--2---:R-:W-:-:S02]  /*0f20*/  IMAD R2, R6, R17, R12 ;  /* 0x0000001106027224 */ /* 0x004fc400078e020c */
[----:B---3--:R-:W-:Y:S02]  /*0f30*/  IMAD R0, R3, R16, R0 ;  /* 0x0000001003007224 */ /* 0x008fe400078e0200 */
[----:B------:R-:W-:Y:S02]  /*0f40*/  IMAD R3, R2, R13, R5 ;  /* 0x0000000d02037224 */ /* 0x000fe400078e0205 */
[----:B------:R-:W-:-:S03]  /*0f50*/  IMAD.MOV.U32 R4, RZ, RZ, 0x1 ;  /* 0x00000001ff047424 */ /* 0x000fc600078e00ff */
[----:B------:R-:W-:Y:S02]  /*0f60*/  SEL R2, R3, R0, !P3 ;  /* 0x0000000003027207 */ /* 0x000fe40005800000 */
[----:B------:R-:W-:-:S03]  /*0f70*/  SEL R0, R0, R3, !P3 ;  /* 0x0000000300007207 */ /* 0x000fc60005800000 */
[----:B------:R0:W-:Y:S04]  /*0f80*/  STL [R1+0x84], R2 ;  /* 0x0000840201007387 */ /* 0x0001e80000100800 */
[----:B------:R0:W-:Y:S02]  /*0f90*/  STL [R1+0x88], R0 ;  /* 0x0000880001007387 */ /* 0x0001e40000100800 */
.L_x_9:
[----:B------:R-:W-:-:S08]  /*0fa0*/  NOP ;  /* 0x0000000000007918 */ /* 0x000fd00000000000 */
[----:B------:R-:W2:Y:S02]  /*0fb0*/  USETMAXREG.TRY_ALLOC.CTAPOOL UP0, 0xe8 ;  /* 0x000000e8000079c8 */ /* 0x000ea40008000600 */
[----:B--2---:R-:W-:-:S13]  /*0fc0*/  PLOP3.LUT P1, PT, PT, PT, UP0, 0x80, 0x0 ;  /* 0x000000000000781c */ /* 0x004fda0003f2f008 */
[----:B------:R-:W-:Y:S05]  /*0fd0*/  @!P1 BRA `(.L_x_9) ;  /* 0xfffffffc00f09947 */ /* 0x000fea000383ffff */
[----:B------:R-:W-:Y:S01]  /*0fe0*/  ULDC.64 UR4, c[0x0][0x598] ;  /* 0x0001660000047ab9 */ /* 0x000fe20000000a00 */
[----:B------:R-:W-:Y:S01]  /*0ff0*/  ULDC.64 UR16, c[0x0][0x208] ;  /* 0x0000820000107ab9 */ /* 0x000fe20000000a00 */
[----:B------:R-:W-:-:S04]  /*1000*/  ISETP.NE.U32.AND P1, PT, RZ, UR4, PT ;  /* 0x00000004ff007c0c */ /* 0x000fc8000bf25070 */
[----:B------:R-:W-:-:S13]  /*1010*/  ISETP.NE.AND.EX P1, PT, RZ, UR5, PT, P1 ;  /* 0x00000005ff007c0c */ /* 0x000fda000bf25310 */
[----:B------:R-:W-:Y:S05]  /*1020*/  @!P1 BRA `(.L_x_12) ;  /* 0x0000000000209947 */ /* 0x000fea0003800000 */
[----:B0-----:R-:W0:Y:S02]  /*1030*/  LDC.64 R2, c[0x0][0x598] ;  /* 0x00016600ff027b82 */ /* 0x001e240000000a00 */
[----:B0-----:R-:W2:Y:S02]  /*1040*/  LDG.E.64 R2, desc[UR16][R2.64] ;  /* 0x0000001002027981 */ /* 0x001ea4000c1e1b00 */
[----:B--2---:R-:W-:-:S04]  /*1050*/  ISETP.NE.U32.AND P1, PT, R2, RZ, PT ;  /* 0x000000ff0200720c */ /* 0x004fc80003f25070 */
[----:B------:R-:W-:-:S13]  /*1060*/  ISETP.NE.AND.EX P1, PT, R3, RZ, PT, P1 ;  /* 0x000000ff0300720c */ /* 0x000fda0003f25310 */
[----:B------:R-:W-:Y:S05]  /*1070*/  @!P1 BRA `(.L_x_12) ;  /* 0x00000000000c9947 */ /* 0x000fea0003800000 */
[----:B------:R-:W2:Y:S02]  /*1080*/  LD.E R2, desc[UR16][R2.64] ;  /* 0x0000001002027980 */ /* 0x000ea4000c101900 */
[----:B--2---:R-:W-:Y:S01]  /*1090*/  R2UR UR20, R2 ;  /* 0x00000000021472ca */ /* 0x004fe200000e0000 */
[----:B------:R-:W-:-:S14]  /*10a0*/  BRA `(.L_x_13) ;  /* 0x0000000000247947 */ /* 0x000fdc0003800000 */
.L_x_12:
[----:B------:R-:W-:Y:S02]  /*10b0*/  ULDC.64 UR4, c[0x0][0x588] ;  /* 0x0001620000047ab9 */ /* 0x000fe40000000a00 */
[----:B------:R-:W-:-:S04]  /*10c0*/  ISETP.NE.U32.AND P1, PT, RZ, UR4, PT ;  /* 0x00000004ff007c0c */ /* 0x000fc8000bf25070 */
[----:B------:R-:W-:-:S13]  /*10d0*/  ISETP.NE.AND.EX P1, PT, RZ, UR5, PT, P1 ;  /* 0x00000005ff007c0c */ /* 0x000fda000bf25310 */
[----:B------:R-:W-:Y:S05]  /*10e0*/  @!P1 BRA `(.L_x_14) ;  /* 0x0000000000109947 */ /* 0x000fea0003800000 */
[----:B0-----:R-:W0:Y:S02]  /*10f0*/  LDC.64 R2, c[0x0][0x588] ;  /* 0x00016200ff027b82 */ /* 0x001e240000000a00 */
[----:B0-----:R-:W2:Y:S02]  /*1100*/  LDG.E R2, desc[UR16][R2.64] ;  /* 0x0000001002027981 */ /* 0x001ea4000c1e1900 */
[----:B--2---:R-:W-:Y:S01]  /*1110*/  R2UR UR20, R2 ;  /* 0x00000000021472ca */ /* 0x004fe200000e0000 */
[----:B------:R-:W-:-:S14]  /*1120*/  BRA `(.L_x_13) ;  /* 0x0000000000047947 */ /* 0x000fdc0003800000 */
.L_x_14:
[----:B------:R-:W-:-:S05]  /*1130*/  ULDC UR20, c[0x0][0x580] ;  /* 0x0001600000147ab9 */ /* 0x000fca0000000800 */
.L_x_13:
[----:B------:R-:W-:Y:S02]  /*1140*/  ULDC.64 UR4, c[0x0][0x5a0] ;  /* 0x0001680000047ab9 */ /* 0x000fe40000000a00 */
        /* <DEDUP_REMOVED lines=11> */
.L_x_15:
        /* <DEDUP_REMOVED lines=8> */
.L_x_17:
[----:B------:R-:W-:-:S05]  /*1280*/  ULDC UR19, c[0x0][0x584] ;  /* 0x0001610000137ab9 */ /* 0x000fca0000000800 */
.L_x_16:
[----:B------:R-:W-:-:S13]  /*1290*/  LOP3.LUT P1, RZ, R4, 0xff, RZ, 0xc0, !PT ;  /* 0x000000ff04ff7812 */ /* 0x000fda000782c0ff */
[----:B------:R-:W-:Y:S05]  /*12a0*/  @!P1 EXIT ;  /* 0x000000000000994d */ /* 0x000fea0003800000 */
[----:B------:R-:W-:Y:S01]  /*12b0*/  ULDC UR4, c[0x0][0x28c] ;  /* 0x0000a30000047ab9 */ /* 0x000fe20000000800 */
[----:B------:R-:W-:Y:S02]  /*12c0*/  ULOP3.LUT UR21, UR13, 0x1, URZ, 0xfc, !UPT ;  /* 0x000000010d157892 */ /* 0x000fe4000f8efc3f */
[----:B------:R-:W-:-:S04]  /*12d0*/  UIADD3 UR4, UR4, 0x3f, URZ ;  /* 0x0000003f04047890 */ /* 0x000fc8000fffe03f */
[----:B------:R-:W-:-:S04]  /*12e0*/  USHF.R.S32.HI UR5, URZ, 0x1f, UR4 ;  /* 0x0000001f3f057899 */ /* 0x000fc80008011404 */
[----:B------:R-:W-:-:S03]  /*12f0*/  ULEA.HI UR5, UR5, UR4, URZ, 0x6 ;  /* 0x0000000405057291 */ /* 0x000fc6000f8f303f */
[----:B------:R-:W-:Y:S01]  /*1300*/  UMOV UR4, URZ ;  /* 0x0000003f00047c82 */ /* 0x000fe20008000000 */
[----:B------:R-:W-:-:S03]  /*1310*/  USHF.R.S32.HI UR12, URZ, 0x6, UR5 ;  /* 0x000000063f0c7899 */ /* 0x000fc60008011405 */
[----:B------:R-:W-:-:S09]  /*1320*/  UMOV UR5, URZ ;  /* 0x0000003f00057c82 */ /* 0x000fd20008000000 */
.L_x_300:
[----:B0-----:R-:W0:Y:S01]  /*1330*/  S2R R0, SR_TID.X ;  /* 0x0000000000007919 */ /* 0x001e220000002100 */
[----:B--2---:R-:W2:Y:S01]  /*1340*/  S2UR UR11, SR_CgaCtaId ;  /* 0x00000000000b79c3 */ /* 0x004ea20000008800 */
[----:B------:R-:W-:Y:S01]  /*1350*/  UMOV UR14, 0x400 ;  /* 0x00000400000e7882 */ /* 0x000fe20000000000 */
[----:B------:R-:W-:Y:S01]  /*1360*/  UMOV UR6, URZ ;  /* 0x0000003f00067c82 */ /* 0x000fe20008000000 */
[----:B------:R-:W-:Y:S01]  /*1370*/  STL [R1+0x74], RZ ;  /* 0x000074ff01007387 */ /* 0x000fe20000100800 */
[----:B------:R-:W-:Y:S01]  /*1380*/  UMOV UR7, URZ ;  /* 0x0000003f00077c82 */ /* 0x000fe20008000000 */
[----:B------:R-:W-:Y:S01]  /*1390*/  UMOV UR8, URZ ;  /* 0x0000003f00087c82 */ /* 0x000fe20008000000 */
[----:B------:R-:W-:Y:S01]  /*13a0*/  UMOV UR18, UR5 ;  /* 0x0000000500127c82 */ /* 0x000fe20008000000 */
[----:B------:R-:W-:Y:S01]  /*13b0*/  STL [R1+0x70], RZ ;  /* 0x000070ff01007387 */ /* 0x000fe20000100800 */
[----:B---3--:R-:W3:Y:S01]  /*13c0*/  LDC R2, c[0x0][0x28c] ;  /* 0x0000a300ff027b82 */ /* 0x008ee20000000800 */
[----:B------:R-:W-:-:S02]  /*13d0*/  CS2R R4, SRZ ;  /* 0x0000000000047805 */ /* 0x000fc4000001ff00 */
[----:B------:R-:W-:Y:S01]  /*13e0*/  CS2R R6, SRZ ;  /* 0x0000000000067805 */ /* 0x000fe2000001ff00 */
[----:B------:R-:W-:Y:S01]  /*13f0*/  STL [R1+0x6c], RZ ;  /* 0x00006cff01007387 */ /* 0x000fe20000100800 */
[----:B------:R-:W-:Y:S02]  /*1400*/  CS2R R8, SRZ ;  /* 0x0000000000087805 */ /* 0x000fe4000001ff00 */
[----:B------:R-:W-:Y:S02]  /*1410*/  CS2R R10, SRZ ;  /* 0x00000000000a7805 */ /* 0x000fe4000001ff00 */
[----:B------:R-:W-:Y:S01]  /*1420*/  CS2R R12, SRZ ;  /* 0x00000000000c7805 */ /* 0x000fe2000001ff00 */
[----:B------:R-:W-:Y:S01]  /*1430*/  STL [R1+0x68], RZ ;  /* 0x000068ff01007387 */ /* 0x000fe20000100800 */
[----:B------:R-:W-:Y:S02]  /*1440*/  CS2R R14, SRZ ;  /* 0x00000000000e7805 */ /* 0x000fe4000001ff00 */
[----:B------:R-:W-:-:S02]  /*1450*/  CS2R R16, SRZ ;  /* 0x0000000000107805 */ /* 0x000fc4000001ff00 */
[----:B-1----:R-:W-:Y:S01]  /*1460*/  CS2R R18, SRZ ;  /* 0x0000000000127805 */ /* 0x002fe2000001ff00 */
[----:B------:R-:W-:Y:S01]  /*1470*/  STL [R1+0x64], RZ ;  /* 0x000064ff01007387 */ /* 0x000fe20000100800 */
[----:B------:R-:W-:Y:S02]  /*1480*/  CS2R R20, SRZ ;  /* 0x0000000000147805 */ /* 0x000fe4000001ff00 */
[----:B------:R-:W-:Y:S02]  /*1490*/  CS2R R22, SRZ ;  /* 0x0000000000167805 */ /* 0x000fe4000001ff00 */
[----:B------:R-:W-:Y:S01]  /*14a0*/  CS2R R152, SRZ ;  /* 0x0000000000987805 */ /* 0x000fe2000001ff00 */
[----:B------:R-:W-:Y:S01]  /*14b0*/  STL [R1+0x60], RZ ;  /* 0x000060ff01007387 */ /* 0x000fe20000100800 */
[----:B--2---:R-:W-:Y:S01]  /*14c0*/  ULEA UR14, UR11, UR14, 0x18 ;  /* 0x0000000e0b0e7291 */ /* 0x004fe2000f8ec03f */
[----:B------:R-:W-:Y:S02]  /*14d0*/  CS2R R154, SRZ ;  /* 0x00000000009a7805 */ /* 0x000fe4000001ff00 */
[----:B------:R-:W-:Y:S01]  /*14e0*/  CS2R R156, SRZ ;  /* 0x00000000009c7805 */ /* 0x000fe2000001ff00 */
[----:B------:R-:W-:Y:S01]  /*14f0*/  STL [R1+0x5c], RZ ;  /* 0x00005cff01007387 */ /* 0x000fe20000100800 */
[----:B------:R-:W-:-:S02]  /*1500*/  CS2R R158, SRZ ;  /* 0x00000000009e7805 */ /* 0x000fc4000001ff00 */
[----:B------:R-:W-:Y:S02]  /*1510*/  CS2R R160, SRZ ;  /* 0x0000000000a07805 */ /* 0x000fe4000001ff00 */
[----:B------:R-:W-:Y:S02]  /*1520*/  CS2R R162, SRZ ;  /* 0x0000000000a27805 */ /* 0x000fe4000001ff00 */
[----:B0-----:R-:W-:Y:S01]  /*1530*/  LOP3.LUT R0, R0, 0x80, RZ, 0xc0, !PT ;  /* 0x0000008000007812 */ /* 0x001fe200078ec0ff */
[----:B------:R-:W-:Y:S01]  /*1540*/  STL [R1+0x58], RZ ;  /* 0x000058ff01007387 */ /* 0x000fe20000100800 */
[----:B---3--:R-:W-:Y:S02]  /*1550*/  ISETP.GE.AND P1, PT, R2, 0x1, PT ;  /* 0x000000010200780c */ /* 0x008fe40003f26270 */
[----:B------:R-:W-:Y:S02]  /*1560*/  CS2R R2, SRZ ;  /* 0x0000000000027805 */ /* 0x000fe4000001ff00 */
[----:B------:R-:W-:Y:S01]  /*1570*/  SHF.R.U32.HI R0, RZ, 0x7, R0 ;  /* 0x00000007ff007819 */ /* 0x000fe20000011600 */
[----:B------:R-:W-:Y:S01]  /*1580*/  STL [R1+0x54], RZ ;  /* 0x000054ff01007387 */ /* 0x000fe20000100800 */
[----:B------:R-:W-:-:S02]  /*1590*/  CS2R R164, SRZ ;  /* 0x0000000000a47805 */ /* 0x000fc4000001ff00 */
[----:B------:R-:W-:Y:S02]  /*15a0*/  CS2R R166, SRZ ;  /* 0x0000000000a67805 */ /* 0x000fe4000001ff00 */
[----:B------:R-:W-:Y:S01]  /*15b0*/  CS2R R168, SRZ ;  /* 0x0000000000a87805 */ /* 0x000fe2000001ff00 */
[----:B------:R-:W-:Y:S01]  /*15c0*/  STL [R1+0x50], RZ ;  /* 0x000050ff01007387 */ /* 0x000fe20000100800 */
[----:B------:R-:W-:Y:S02]  /*15d0*/  CS2R R170, SRZ ;  /* 0x0000000000aa7805 */ /* 0x000fe4000001ff00 */
[----:B------:R-:W-:Y:S02]  /*15e0*/  CS2R R172, SRZ ;  /* 0x0000000000ac7805 */ /* 0x000fe4000001ff00 */
[----:B------:R-:W-:Y:S01]  /*15f0*/  CS2R R174, SRZ ;  /* 0x0000000000ae7805 */ /* 0x000fe2000001ff00 */
[----:B------:R-:W0:Y:S01]  /*1600*/  SHFL.IDX PT, R0, R0, RZ, 0x1f ;  /* 0x00001fff00007589 */ /* 0x000e2200000e0000 */
[----:B------:R-:W-:-:S02]  /*1610*/  CS2R R176, SRZ ;  /* 0x0000000000b07805 */ /* 0x000fc4000001ff00 */
[----:B------:R-:W-:Y:S02]  /*1620*/  CS2R R178, SRZ ;  /* 0x0000000000b27805 */ /* 0x000fe4000001ff00 */
[----:B------:R-:W-:Y:S01]  /*1630*/  CS2R R180, SRZ ;  /* 0x0000000000b47805 */ /* 0x000fe2000001ff00 */
[----:B------:R1:W-:Y:S01]  /*1640*/  STL [R1+0x4c], RZ ;  /* 0x00004cff01007387 */ /* 0x0003e20000100800 */
[----:B------:R-:W-:Y:S02]  /*1650*/  CS2R R182, SRZ ;  /* 0x0000000000b67805 */ /* 0x000fe4000001ff00 */
[----:B------:R-:W-:Y:S02]  /*1660*/  CS2R R184, SRZ ;  /* 0x0000000000b87805 */ /* 0x000fe4000001ff00 */
[----:B------:R-:W-:Y:S01]  /*1670*/  CS2R R186, SRZ ;  /* 0x0000000000ba7805 */ /* 0x000fe2000001ff00 */
[----:B------:R1:W-:Y:S01]  /*1680*/  STL [R1+0x48], RZ ;  /* 0x000048ff01007387 */ /* 0x0003e20000100800 */
        /* <DEDUP_REMOVED lines=14> */
[----:B------:R-:W-:Y:S02]  /*1770*/  CS2R R210, SRZ ;  /* 0x0000000000d27805 */ /* 0x000fe4000001ff00 */
[----:B0-----:R-:W-:Y:S01]  /*1780*/  R2UR UR9, R0 ;  /* 0x00000000000972ca */ /* 0x001fe200000e0000 */
[----:B------:R1:W-:Y:S01]  /*1790*/  STL [R1+0x38], RZ ;  /* 0x000038ff01007387 */ /* 0x0003e20000100800 */
[----:B------:R-:W-:Y:S01]  /*17a0*/  IMAD.MOV.U32 R0, RZ, RZ, RZ ;  /* 0x000000ffff007224 */ /* 0x000fe200078e00ff */
[----:B------:R-:W-:-:S02]  /*17b0*/  CS2R R212, SRZ ;  /* 0x0000000000d47805 */ /* 0x000fc4000001ff00 */
[----:B------:R-:W-:Y:S01]  /*17c0*/  CS2R R214, SRZ ;  /* 0x0000000000d67805 */ /* 0x000fe2000001ff00 */
[----:B------:R1:W-:Y:S01]  /*17d0*/  STL [R1+0x34], RZ ;  /* 0x000034ff01007387 */ /* 0x0003e20000100800 */
[----:B------:R-:W-:Y:S02]  /*17e0*/  CS2R R216, SRZ ;  /* 0x0000000000d87805 */ /* 0x000fe4000001ff00 */
[----:B------:R-:W-:Y:S02]  /*17f0*/  CS2R R218, SRZ ;  /* 0x0000000000da7805 */ /* 0x000fe4000001ff00 */
[----:B------:R-:W-:Y:S01]  /*1800*/  CS2R R220, SRZ ;  /* 0x0000000000dc7805 */ /* 0x000fe2000001ff00 */
[----:B------:R1:W-:Y:S01]  /*1810*/  STL [R1+0x30], RZ ;  /* 0x000030ff01007387 */ /* 0x0003e20000100800 */
[----:B------:R-:W-:Y:S02]  /*1820*/  CS2R R222, SRZ ;  /* 0x0000000000de7805 */ /* 0x000fe4000001ff00 */
[----:B------:R-:W-:Y:S01]  /*1830*/  CS2R R224, SRZ ;  /* 0x0000000000e07805 */ /* 0x000fe2000001ff00 */
[----:B------:R-:W-:Y:S01]  /*1840*/  IMAD.MOV.U32 R226, RZ, RZ, RZ ;  /* 0x000000ffffe27224 */ /* 0x000fe200078e00ff */
[----:B------:R1:W-:Y:S01]  /*1850*/  STL [R1+0x2c], RZ ;  /* 0x00002cff01007387 */ /* 0x0003e20000100800 */
[----:B------:R-:W-:Y:S01]  /*1860*/  ULEA.HI UR10, UR9, UR9, URZ, 0x1 ;  /* 0x00000009090a7291 */ /* 0x000fe2000f8f083f */
[----:B------:R-:W-:Y:S01]  /*1870*/  IMAD.U32 R227, RZ, RZ, UR4 ;  /* 0x00000004ffe37e24 */ /* 0x000fe2000f8e00ff */
[----:B------:R-:W-:Y:S01]  /*1880*/  CS2R R24, SRZ ;  /* 0x0000000000187805 */ /* 0x000fe2000001ff00 */
[----:B------:R1:W-:Y:S01]  /*1890*/  STL [R1+0x28], RZ ;  /* 0x000028ff01007387 */ /* 0x0003e20000100800 */
[----:B------:R-:W-:Y:S01]  /*18a0*/  ULOP3.LUT UR10, UR10, 0xffffe, URZ, 0xc0, !UPT ;  /* 0x000ffffe0a0a7892 */ /* 0x000fe2000f8ec03f */
[----:B----4-:R-:W-:-:S02]  /*18b0*/  CS2R R26, SRZ ;  /* 0x00000000001a7805 */ /* 0x010fc4000001ff00 */
[----:B------:R-:W-:Y:S01]  /*18c0*/  CS2R R28, SRZ ;  /* 0x00000000001c7805 */ /* 0x000fe2000001ff00 */
[----:B------:R1:W-:Y:S01]  /*18d0*/  STL [R1+0x24], RZ ;  /* 0x000024ff01007387 */ /* 0x0003e20000100800 */
[----:B------:R-:W-:Y:S01]  /*18e0*/  UIADD3 UR10, UR9, -UR10, URZ ;  /* 0x8000000a090a7290 */ /* 0x000fe2000fffe03f */
[----:B------:R-:W-:Y:S02]  /*18f0*/  CS2R R30, SRZ ;  /* 0x00000000001e7805 */ /* 0x000fe4000001ff00 */
[----:B------:R-:W-:Y:S01]  /*1900*/  CS2R R32, SRZ ;  /* 0x0000000000207805 */ /* 0x000fe2000001ff00 */
[----:B------:R1:W-:Y:S01]  /*1910*/  STL [R1+0x20], RZ ;  /* 0x000020ff01007387 */ /* 0x0003e20000100800 */
[----:B------:R-:W-:Y:S01]  /*1920*/  ULEA UR10, UR10, UR14, 0xc ;  /* 0x0000000e0a0a7291 */ /* 0x000fe2000f8e603f */
[----:B------:R-:W-:Y:S02]  /*1930*/  CS2R R34, SRZ ;  /* 0x0000000000227805 */ /* 0x000fe4000001ff00 */
[----:B------:R-:W-:Y:S01]  /*1940*/  CS2R R36, SRZ ;  /* 0x0000000000247805 */ /* 0x000fe2000001ff00 */
[----:B------:R1:W-:Y:S01]  /*1950*/  STL [R1+0x1c], RZ ;  /* 0x00001cff01007387 */ /* 0x0003e20000100800 */
[----:B------:R-:W-:Y:S01]  /*1960*/  UIADD3 UR10, UR10, 0x180, URZ ;  /* 0x000001800a0a7890 */ /* 0x000fe2000fffe03f */
[----:B------:R-:W-:-:S02]  /*1970*/  CS2R R38, SRZ ;  /* 0x0000000000267805 */ /* 0x000fc4000001ff00 */
[----:B------:R-:W-:Y:S01]  /*1980*/  CS2R R40, SRZ ;  /* 0x0000000000287805 */ /* 0x000fe2000001ff00 */
[----:B------:R1:W-:Y:S01]  /*1990*/  STL [R1+0x18], RZ ;  /* 0x000018ff01007387 */ /* 0x0003e20000100800 */
[----:B------:R-:W-:Y:S01]  /*19a0*/  USHF.R.U32.HI UR10, URZ, 0x4, UR10 ;  /* 0x000000043f0a7899 */ /* 0x000fe2000801160a */
[----:B------:R-:W-:Y:S02]  /*19b0*/  CS2R R42, SRZ ;  /* 0x00000000002a7805 */ /* 0x000fe4000001ff00 */
[----:B------:R-:W-:Y:S01]  /*19c0*/  CS2R R44, SRZ ;  /* 0x00000000002c7805 */ /* 0x000fe2000001ff00 */
[----:B------:R1:W-:Y:S01]  /*19d0*/  STL [R1+0x14], RZ ;  /* 0x000014ff01007387 */ /* 0x0003e20000100800 */
[----:B------:R-:W-:Y:S01]  /*19e0*/  ULOP3.LUT UR15, UR10, 0x3fff, URZ, 0xc0, !UPT ;  /* 0x00003fff0a0f7892 */ /* 0x000fe2000f8ec03f */
        /* <DEDUP_REMOVED lines=18> */
[----:B------:R1:W-:Y:S01]  /*1b10*/  STL [R1], RZ ;  /* 0x000000ff01007387 */ /* 0x0003e20000100800 */
[----:B------:R-:W-:-:S02]  /*1b20*/  CS2R R74, SRZ ;  /* 0x00000000004a7805 */ /* 0x000fc4000001ff00 */
[----:B------:R-:W-:Y:S02]  /*1b30*/  CS2R R76, SRZ ;  /* 0x00000000004c7805 */ /* 0x000fe4000001ff00 */
[----:B------:R-:W-:Y:S02]  /*1b40*/  CS2R R78, SRZ ;  /* 0x00000000004e7805 */ /* 0x000fe4000001ff00 */
[----:B------:R-:W-:Y:S02]  /*1b50*/  CS2R R80, SRZ ;  /* 0x0000000000507805 */ /* 0x000fe4000001ff00 */
[----:B------:R-:W-:Y:S02]  /*1b60*/  CS2R R82, SRZ ;  /* 0x0000000000527805 */ /* 0x000fe4000001ff00 */
[----:B------:R-:W-:Y:S02]  /*1b70*/  CS2R R84, SRZ ;  /* 0x0000000000547805 */ /* 0x000fe4000001ff00 */
        /* <DEDUP_REMOVED lines=32> */
[----:B------:R-:W-:Y:S01]  /*1d80*/  CS2R R150, SRZ ;  /* 0x0000000000967805 */ /* 0x000fe2000001ff00 */
[----:B-1----:R-:W-:Y:S06]  /*1d90*/  @!P1 BRA `(.L_x_18) ;  /* 0x0000001000689947 */ /* 0x002fec0003800000 */
[----:B------:R-:W-:-:S06]  /*1da0*/  UISETP.NE.AND UP0, UPT, UR21, 0x3, UPT ;  /* 0x000000031500788c */ /* 0x000fcc000bf05270 */
[----:B------:R-:W-:-:S13]  /*1db0*/  PLOP3.LUT P2, PT, PT, PT, UP0, 0x80, 0x0 ;  /* 0x000000000000781c */ /* 0x000fda0003f4f008 */
[----:B------:R-:W-:Y:S05]  /*1dc0*/  @!P2 BRA `(.L_x_19) ;  /* 0x000000000004a947 */ /* 0x000fea0003800000 */
[----:B------:R-:W-:Y:S01]  /*1dd0*/  BPT.TRAP 0x1 ;  /* 0x000000040000795c */ /* 0x000fe20000300000 */
.L_x_19:
[----:B------:R-:W-:Y:S01]  /*1de0*/  ULEA UR6, UR5, UR14, 0x3 ;  /* 0x0000000e05067291 */ /* 0x000fe2000f8e183f */
[----:B------:R-:W-:-:S05]  /*1df0*/  IMAD.U32 R0, RZ, RZ, UR4 ;  /* 0x00000004ff007e24 */ /* 0x000fca000f8e00ff */
[----:B------:R-:W-:-:S04]  /*1e00*/  SHF.L.U32 R0, R0, 0x1f, RZ ;  /* 0x0000001f00007819 */ /* 0x000fc800000006ff */
[----:B------:R0:W1:Y:S01]  /*1e10*/  SYNCS.PHASECHK.TRANS64.TRYWAIT P1, [UR6], R0 ;  /* 0x00000000ff0075a7 */ /* 0x0000620008020146 */
[----:B------:R-:W-:Y:S05]  /*1e20*/  @!P2 BRA `(.L_x_20) ;  /* 0x000000000004a947 */ /* 0x000fea0003800000 */
[----:B------:R-:W-:Y:S01]  /*1e30*/  BPT.TRAP 0x1 ;  /* 0x000000040000795c */ /* 0x000fe20000300000 */
.L_x_20:
[----:B-1----:R-:W-:Y:S05]  /*1e40*/  @P1 BRA `(.L_x_21) ;  /* 0x0000000000081947 */ /* 0x002fea0003800000 */
[----:B------:R-:W1:Y:S02]  /*1e50*/  SYNCS.PHASECHK.TRANS64.TRYWAIT P1, [UR6], R0 ;  /* 0x00000000ff0075a7 */ /* 0x000e640008020146 */
[----:B-1----:R-:W-:Y:S05]  /*1e60*/  @!P1 BRA `(.L_x_22) ;  /* 0x000000e400b49947 */ /* 0x002fea0003800000 */
.L_x_21:
[----:B------:R-:W-:Y:S01]  /*1e70*/  UIADD3 UR6, UR14, 0x12180, URZ ;  /* 0x000121800e067890 */ /* 0x000fe2000fffe03f */
[----:B------:R-:W-:Y:S01]  /*1e80*/  WARPGROUP.ARRIVE ;  /* 0x00000000000079c5 */ /* 0x000fe20000000000 */
[----:B------:R-:W-:Y:S01]  /*1e90*/  ULOP3.LUT UR8, UR15, 0x10000, URZ, 0xfc, !UPT ;  /* 0x000100000f087892 */ /* 0x000fe2000f8efc3f */
[----:B------:R2:W-:Y:S01]  /*1ea0*/  STL [R1+0x74], RZ ;  /* 0x000074ff01007387 */ /* 0x0005e20000100800 */
[----:B------:R-:W-:Y:S01]  /*1eb0*/  USHF.R.U32.HI UR6, URZ, 0x4, UR6 ;  /* 0x000000043f067899 */ /* 0x000fe20008011606 */
[----:B01----:R-:W-:Y:S01]  /*1ec0*/  IMAD.MOV.U32 R0, RZ, RZ, RZ ;  /* 0x000000ffff007224 */ /* 0x003fe200078e00ff */
[----:B------:R-:W-:Y:S01]  /*1ed0*/  ULEA UR8, UR5, UR8, 0x9 ;  /* 0x0000000805087291 */ /* 0x000fe2000f8e483f */
[----:B------:R2:W-:Y:S01]  /*1ee0*/  STL [R1+0x70], RZ ;  /* 0x000070ff01007387 */ /* 0x0005e20000100800 */
[----:B------:R-:W-:Y:S01]  /*1ef0*/  ULOP3.LUT UR6, UR6, 0x3fff, URZ, 0xc0, !UPT ;  /* 0x00003fff06067892 */ /* 0x000fe2000f8ec03f */
[----:B------:R-:W-:Y:S01]  /*1f00*/  CS2R R2, SRZ ;  /* 0x0000000000027805 */ /* 0x000fe2000001ff00 */
[----:B------:R-:W-:Y:S01]  /*1f10*/  UMOV UR9, 0x80000020 ;  /* 0x8000002000097882 */ /* 0x000fe20000000000 */
[----:B------:R-:W-:Y:S01]  /*1f20*/  UMOV UR11, 0x80000020 ;  /* 0x80000020000b7882 */ /* 0x000fe20000000000 */
[----:B------:R-:W-:Y:S01]  /*1f30*/  ULOP3.LUT UR6, UR6, 0x10000, URZ, 0xfc, !UPT ;  /* 0x0001000006067892 */ /* 0x000fe2000f8efc3f */
[----:B------:R2:W-:Y:S01]  /*1f40*/  STL [R1+0x6c], RZ ;  /* 0x00006cff01007387 */ /* 0x0005e20000100800 */
[----:B------:R-:W-:Y:S01]  /*1f50*/  ULDC UR7, c[0x0][0x50c] ;  /* 0x0001430000077ab9 */ /* 0x000fe20000000800 */
[----:B------:R-:W-:Y:S01]  /*1f60*/  CS2R R4, SRZ ;  /* 0x0000000000047805 */ /* 0x000fe2000001ff00 */
[----:B------:R-:W-:Y:S01]  /*1f70*/  ULEA UR10, UR5, UR6, 0xa ;  /* 0x00000006050a7291 */ /* 0x000fe2000f8e503f */
[----:B------:R2:W-:Y:S01]  /*1f80*/  STL [R1+0x68], RZ ;  /* 0x000068ff01007387 */ /* 0x0005e20000100800 */
[----:B------:R-:W-:Y:S01]  /*1f90*/  UISETP.NE.AND UP0, UPT, UR7, 0x2, UPT ;  /* 0x000000020700788c */ /* 0x000fe2000bf05270 */
[----:B------:R-:W-:Y:S01]  /*1fa0*/  CS2R R6, SRZ ;  /* 0x0000000000067805 */ /* 0x000fe2000001ff00 */
[----:B------:R-:W-:Y:S01]  /*1fb0*/  UMOV UR6, 0x2 ;  /* 0x0000000200067882 */ /* 0x000fe20000000000 */
[----:B------:R2:W-:Y:S01]  /*1fc0*/  STL [R1+0x64], RZ ;  /* 0x000064ff01007387 */ /* 0x0005e20000100800 */
[----:B------:R-:W-:Y:S01]  /*1fd0*/  USEL UR7, URZ, 0x1, UP0 ;  /* 0x000000013f077887 */ /* 0x000fe20008000000 */
[----:B------:R-:W-:-:S02]  /*1fe0*/  CS2R R8, SRZ ;  /* 0x0000000000087805 */ /* 0x000fc4000001ff00 */
[----:B------:R-:W-:Y:S01]  /*1ff0*/  CS2R R10, SRZ ;  /* 0x00000000000a7805 */ /* 0x000fe2000001ff00 */
[----:B------:R-:W-:Y:S01]  /*2000*/  QGMMA.64x256x32.F32.E4M3.E4M3 R24, gdesc[UR8], RZ, !UPT ;  /* 0x03e00000081879f3 */ /* 0x000fe2000c7008ff */
[----:B------:R2:W-:Y:S01]  /*2010*/  STL [R1+0x60], RZ ;  /* 0x000060ff01007387 */ /* 0x0005e20000100800 */
[----:B------:R-:W-:Y:S01]  /*2020*/  UIADD3 UR8, UR8, 0x2, URZ ;  /* 0x0000000208087890 */ /* 0x000fe2000fffe03f */
[----:B------:R-:W-:Y:S01]  /*2030*/  ISETP.NE.AND P1, PT, RZ, UR7, PT ;  /* 0x00000007ff007c0c */ /* 0x000fe2000bf25270 */
[----:B------:R-:W-:Y:S01]  /*2040*/  UIADD3 UR10, UR10, 0x2, URZ ;  /* 0x000000020a0a7890 */ /* 0x000fe2000fffe03f */
[----:B------:R2:W-:Y:S01]  /*2050*/  STL [R1+0x5c], RZ ;  /* 0x00005cff01007387 */ /* 0x0005e20000100800 */
[----:B------:R-:W-:Y:S01]  /*2060*/  UMOV UR9, 0x80000020 ;  /* 0x8000002000097882 */ /* 0x000fe20000000000 */
[----:B------:R-:W-:Y:S01]  /*2070*/  UMOV UR11, 0x80000020 ;  /* 0x80000020000b7882 */ /* 0x000fe20000000000 */
        /* <DEDUP_REMOVED lines=58> */
[----:B------:R-:W-:-:S03]  /*2420*/  IMAD.MOV.U32 R226, RZ, RZ, RZ ;  /* 0x000000ffffe27224 */ /* 0x000fc600078e00ff */
[----:B------:R2:W-:Y:S04]  /*2430*/  STL [R1+0x1c], RZ ;  /* 0x00001cff01007387 */ /* 0x0005e80000100800 */
[----:B------:R2:W-:Y:S04]  /*2440*/  STL [R1+0x18], RZ ;  /* 0x000018ff01007387 */ /* 0x0005e80000100800 */
[----:B------:R2:W-:Y:S04]  /*2450*/  STL [R1+0x14], RZ ;  /* 0x000014ff01007387 */ /* 0x0005e80000100800 */
[----:B------:R2:W-:Y:S04]  /*2460*/  STL [R1+0x10], RZ ;  /* 0x000010ff01007387 */ /* 0x0005e80000100800 */
[----:B------:R2:W-:Y:S04]  /*2470*/  STL [R1+0xc], RZ ;  /* 0x00000cff01007387 */ /* 0x0005e80000100800 */
[----:B------:R2:W-:Y:S04]  /*2480*/  STL [R1+0x8], RZ ;  /* 0x000008ff01007387 */ /* 0x0005e80000100800 */
[----:B------:R2:W-:Y:S04]  /*2490*/  STL [R1+0x4], RZ ;  /* 0x000004ff01007387 */ /* 0x0005e80000100800 */
[----:B------:R2:W-:Y:S01]  /*24a0*/  STL [R1], RZ ;  /* 0x000000ff01007387 */ /* 0x0005e20000100800 */
[----:B------:R-:W-:Y:S01]  /*24b0*/  QGMMA.64x256x32.F32.E4M3.E4M3 R24, gdesc[UR8], R24, gsb0 ;  /* 0x03e00000081879f3 */ /* 0x000fe20008000818 */
[----:B------:R-:W-:Y:S05]  /*24c0*/  @!P1 BRA `(.L_x_23) ;  /* 0x0000000800809947 */ /* 0x000fea0003800000 */
[----:B------:R-:W-:Y:S02]  /*24d0*/  WARPGROUP.DEPBAR.LE gsb0, 0x0 ;  /* 0x00008000000079c5 */ /* 0x000fe40000010000 */
[----:B------:R-:W-:-:S01]  /*24e0*/  FADD R227, RZ, R122 ;  /* 0x0000007affe37221 */ /* 0x000fc20000000000 */
[----:B------:R-:W-:Y:S01]  /*24f0*/  FADD R226, RZ, R24 ;  /* 0x00000018ffe27221 */ /* 0x000fe20000000000 */
[----:B------:R-:W-:-:S01]  /*2500*/  FADD R225, RZ, R25 ;  /* 0x00000019ffe17221 */ /* 0x000fc20000000000 */
[----:B------:R-:W-:Y:S01]  /*2510*/  FADD R224, RZ, R26 ;  /* 0x0000001affe07221 */ /* 0x000fe20000000000 */
[----:B------:R-:W-:-:S01]  /*2520*/  FADD R223, RZ, R27 ;  /* 0x0000001bffdf7221 */ /* 0x000fc20000000000 */
[----:B------:R0:W-:Y:S01]  /*2530*/  STL [R1], R227 ;  /* 0x000000e301007387 */ /* 0x0001e20000100800 */
[----:B------:R-:W-:-:S01]  /*2540*/  FADD R222, RZ, R28 ;  /* 0x0000001cffde7221 */ /* 0x000fc20000000000 */
[----:B------:R-:W-:Y:S01]  /*2550*/  FADD R221, RZ, R29 ;  /* 0x0000001dffdd7221 */ /* 0x000fe20000000000 */
[----:B------:R-:W-:-:S01]  /*2560*/  FADD R220, RZ, R30 ;  /* 0x0000001effdc7221 */ /* 0x000fc20000000000 */
[----:B------:R-:W-:Y:S01]  /*2570*/  FADD R219, RZ, R31 ;  /* 0x0000001fffdb7221 */ /* 0x000fe20000000000 */
[----:B------:R-:W-:-:S01]  /*2580*/  FADD R218, RZ, R32 ;  /* 0x00000020ffda7221 */ /* 0x000fc20000000000 */
[----:B------:R-:W-:Y:S01]  /*2590*/  FADD R217, RZ, R33 ;  /* 0x00000021ffd97221 */ /* 0x000fe20000000000 */
[----:B------:R-:W-:-:S01]  /*25a0*/  FADD R216, RZ, R34 ;  /* 0x00000022ffd87221 */ /* 0x000fc20000000000 */
[----:B------:R-:W-:Y:S01]  /*25b0*/  FADD R215, RZ, R35 ;  /* 0x00000023ffd77221 */ /* 0x000fe20000000000 */
[----:B------:R-:W-:-:S01]  /*25c0*/  FADD R214, RZ, R36 ;  /* 0x00000024ffd67221 */ /* 0x000fc20000000000 */
[----:B0-----:R-:W-:Y:S01]  /*25d0*/  FADD R227, RZ, R123 ;  /* 0x0000007bffe37221 */ /* 0x001fe20000000000 */
[----:B------:R-:W-:-:S01]  /*25e0*/  FADD R213, RZ, R37 ;  /* 0x00000025ffd57221 */ /* 0x000fc20000000000 */
[----:B------:R-:W-:Y:S01]  /*25f0*/  FADD R212, RZ, R38 ;  /* 0x00000026ffd47221 */ /* 0x000fe20000000000 */
[----:B------:R-:W-:-:S01]  /*2600*/  FADD R211, RZ, R39 ;  /* 0x00000027ffd37221 */ /* 0x000fc20000000000 */
[----:B------:R-:W-:Y:S01]  /*2610*/  FADD R210, RZ, R40 ;  /* 0x00000028ffd27221 */ /* 0x000fe20000000000 */
[----:B------:R0:W-:Y:S01]  /*2620*/  STL [R1+0x4], R227 ;  /* 0x000004e301007387 */ /* 0x0001e20000100800 */
        /* <DEDUP_REMOVED lines=93> */
[----:B------:R-:W-:Y:S01]  /*2c00*/  UMOV UR6, URZ ;  /* 0x0000003f00067c82 */ /* 0x000fe20008000000 */
[----:B0-----:R-:W-:-:S05]  /*2c10*/  FADD R227, RZ, R130 ;  /* 0x00000082ffe37221 */ /* 0x001fca0000000000 */
[----:B------:R0:W-:Y:S02]  /*2c20*/  STL [R1+0x20], R227 ;  /* 0x000020e301007387 */ /* 0x0001e40000100800 */
        /* <DEDUP_REMOVED lines=42> */
.L_x_23:
[----:B------:R-:W-:-:S04]  /*2ed0*/  UIADD3 UR18, UR5, 0x1, URZ ;  /* 0x0000000105127890 */ /* 0x000fc8000fffe03f */
[----:B------:R-:W-:-:S04]  /*2ee0*/  UISETP.NE.AND UP0, UPT, UR18, 0x9, UPT ;  /* 0x000000091200788c */ /* 0x000fc8000bf05270 */
[----:B------:R-:W-:Y:S02]  /*2ef0*/  USEL UR8, URZ, 0x1, UP0 ;  /* 0x000000013f087887 */ /* 0x000fe40008000000 */
[----:B------:R-:W-:Y:S02]  /*2f00*/  USEL UR18, UR18, URZ, UP0 ;  /* 0x0000003f12127287 */ /* 0x000fe40008000000 */
[----:B------:R-:W-:-:S06]  /*2f10*/  ULOP3.LUT UR8, UR4, UR8, URZ, 0x3c, !UPT ;  /* 0x0000000804087292 */ /* 0x000fcc000f8e3c3f */
[----:B0-----:R-:W-:Y:S01]  /*2f20*/  IMAD.U32 R227, RZ, RZ, UR8 ;  /* 0x00000008ffe37e24 */ /* 0x001fe2000f8e00ff */
[----:B------:R-:W-:-:S06]  /*2f30*/  UMOV UR8, 0x1 ;  /* 0x0000000100087882 */ /* 0x000fcc0000000000 */
.L_x_18:
[----:B------:R-:W-:-:S04]  /*2f40*/  UISETP.LT.AND UP0, UPT, UR12, 0x1, UPT ;  /* 0x000000010c00788c */ /* 0x000fc8000bf01270 */
[----:B------:R-:W-:-:S04]  /*2f50*/  USEL UR9, UR12, 0x1, UP0 ;  /* 0x000000010c097887 */ /* 0x000fc80008000000 */
[----:B------:R-:W-:-:S04]  /*2f60*/  UIADD3 UR9, UR12, -UR9, URZ ;  /* 0x800000090c097290 */ /* 0x000fc8000fffe03f */
[----:B------:R-:W-:-:S06]  /*2f70*/  UISETP.GE.AND UP0, UPT, UR9, 0x1, UPT ;  /* 0x000000010900788c */ /* 0x000fcc000bf06270 */
[----:B------:R-:W-:-:S13]  /*2f80*/  PLOP3.LUT P1, PT, PT, PT, UP0, 0x80, 0x0 ;  /* 0x000000000000781c */ /* 0x000fda0003f2f008 */
[----:B------:R-:W-:Y:S05]  /*2f90*/  @!P1 BRA `(.L_x_24) ;  /* 0x0000001000949947 */ /* 0x000fea0003800000 */
[----:B------:R-:W-:Y:S01]  /*2fa0*/  IMAD.U32 R228, RZ, RZ, UR9 ;  /* 0x00000009ffe47e24 */ /* 0x000fe2000f8e00ff */
[----:B------:R-:W-:Y:S01]  /*2fb0*/  UMOV UR23, UR5 ;  /* 0x0000000500177c82 */ /* 0x000fe20008000000 */
[----:B------:R-:W-:-:S05]  /*2fc0*/  ULDC UR24, c[0x0][0x50c] ;  /* 0x0001430000187ab9 */ /* 0x000fca0000000800 */
.L_x_32:
[----:B------:R-:W-:-:S06]  /*2fd0*/  UISETP.NE.AND UP0, UPT, UR21, 0x3, UPT ;  /* 0x000000031500788c */ /* 0x000fcc000bf05270 */
[----:B------:R-:W-:-:S13]  /*2fe0*/  PLOP3.LUT P2, PT, PT, PT, UP0, 0x80, 0x0 ;  /* 0x000000000000781c */ /* 0x000fda0003f4f008 */
[----:B01---5:R-:W-:Y:S05]  /*2ff0*/  @!P2 BRA `(.L_x_25) ;  /* 0x000000000004a947 */ /* 0x023fea0003800000 */
[----:B------:R-:W-:Y:S01]  /*3000*/  BPT.TRAP 0x1 ;  /* 0x000000040000795c */ /* 0x000fe20000300000 */
.L_x_25:
[----:B------:R-:W0:Y:S01]  /*3010*/  S2UR UR9, SR_CgaCtaId ;  /* 0x00000000000979c3 */ /* 0x000e220000008800 */
[----:B------:R-:W-:Y:S01]  /*3020*/  UMOV UR14, 0x400 ;  /* 0x00000400000e7882 */ /* 0x000fe20000000000 */
[----:B------:R-:W-:Y:S01]  /*3030*/  SHF.L.U32 R229, R227, 0x1f, RZ ;  /* 0x0000001fe3e57819 */ /* 0x000fe200000006ff */
[----:B0-----:R-:W-:-:S04]  /*3040*/  ULEA UR14, UR9, UR14, 0x18 ;  /* 0x0000000e090e7291 */ /* 0x001fc8000f8ec03f */
[----:B------:R-:W-:-:S09]  /*3050*/  ULEA UR9, UR18, UR14, 0x3 ;  /* 0x0000000e12097291 */ /* 0x000fd2000f8e183f */
[----:B------:R0:W1:Y:S01]  /*3060*/  SYNCS.PHASECHK.TRANS64.TRYWAIT P1, [UR9], R229 ;  /* 0x000000e5ff0075a7 */ /* 0x0000620008020149 */
[----:B------:R-:W-:Y:S05]  /*3070*/  @!P2 BRA `(.L_x_26) ;  /* 0x000000000004a947 */ /* 0x000fea0003800000 */
[----:B------:R-:W-:Y:S01]  /*3080*/  BPT.TRAP 0x1 ;  /* 0x000000040000795c */ /* 0x000fe20000300000 */
.L_x_26:
[----:B-1----:R-:W-:Y:S05]  /*3090*/  @P1 BRA `(.L_x_27) ;  /* 0x0000000000081947 */ /* 0x002fea0003800000 */
[----:B------:R-:W1:Y:S02]  /*30a0*/  SYNCS.PHASECHK.TRANS64.TRYWAIT P1, [UR9], R229 ;  /* 0x000000e5ff0075a7 */ /* 0x000e640008020149 */
[----:B-1----:R-:W-:Y:S05]  /*30b0*/  @!P1 BRA `(.L_x_28) ;  /* 0x000000d400389947 */ /* 0x002fea0003800000 */
.L_x_27:
[----:B------:R-:W-:Y:S01]  /*30c0*/  UIADD3 UR9, UR14, 0x12180, URZ ;  /* 0x000121800e097890 */ /* 0x000fe2000fffe03f */
[----:B------:R-:W-:Y:S01]  /*30d0*/  WARPGROUP.ARRIVE ;  /* 0x00000000000079c5 */ /* 0x000fe20000000000 */
[----:B------:R-:W-:Y:S02]  /*30e0*/  UISETP.NE.AND UP0, UPT, UR7, URZ, UPT ;  /* 0x0000003f0700728c */ /* 0x000fe4000bf05270 */
[----:B------:R-:W-:Y:S02]  /*30f0*/  USHF.R.U32.HI UR9, URZ, 0x4, UR9 ;  /* 0x000000043f097899 */ /* 0x000fe40008011609 */
[----:B------:R-:W-:Y:S02]  /*3100*/  USEL UR8, UR8, URZ, !UP0 ;  /* 0x0000003f08087287 */ /* 0x000fe4000c000000 */
[----:B------:R-:W-:Y:S02]  /*3110*/  ULOP3.LUT UR9, UR9, 0x3fff, URZ, 0xc0, !UPT ;  /* 0x00003fff09097892 */ /* 0x000fe4000f8ec03f */
[----:B------:R-:W-:-:S02]  /*3120*/  ULOP3.LUT UR7, UR15, 0x10000, URZ, 0xfc, !UPT ;  /* 0x000100000f077892 */ /* 0x000fc4000f8efc3f */
[----:B------:R-:W-:Y:S02]  /*3130*/  ULOP3.LUT UR9, UR9, 0x10000, URZ, 0xfc, !UPT ;  /* 0x0001000009097892 */ /* 0x000fe4000f8efc3f */
[----:B------:R-:W-:Y:S02]  /*3140*/  UISETP.NE.U32.AND UP0, UPT, UR8, URZ, UPT ;  /* 0x0000003f0800728c */ /* 0x000fe4000bf05070 */
[----:B------:R-:W-:Y:S02]  /*3150*/  ULEA UR8, UR18, UR7, 0x9 ;  /* 0x0000000712087291 */ /* 0x000fe4000f8e483f */
[----:B------:R-:W-:Y:S01]  /*3160*/  ULEA UR10, UR18, UR9, 0xa ;  /* 0x00000009120a7291 */ /* 0x000fe2000f8e503f */
[----:B------:R-:W-:Y:S02]  /*3170*/  UMOV UR11, 0x80000020 ;  /* 0x80000020000b7882 */ /* 0x000fe40000000000 */
[----:B------:R-:W-:Y:S01]  /*3180*/  UMOV UR9, 0x80000020 ;  /* 0x8000002000097882 */ /* 0x000fe20000000000 */
[----:B------:R-:W-:-:S05]  /*3190*/  UIADD3 UR6, UR6, 0x2, URZ ;  /* 0x0000000206067890 */ /* 0x000fca000fffe03f */
[----:B------:R-:W-:Y:S01]  /*31a0*/  QGMMA.64x256x32.F32.E4M3.E4M3 R24, gdesc[UR8], R24, UP0 ;  /* 0x03e00000081879f3 */ /* 0x000fe2000bf00818 */
[----:B------:R-:W-:Y:S02]  /*31b0*/  UIADD3 UR8, UR8, 0x2, URZ ;  /* 0x0000000208087890 */ /* 0x000fe4000fffe03f */
[----:B------:R-:W-:Y:S01]  /*31c0*/  UIADD3 UR10, UR10, 0x2, URZ ;  /* 0x000000020a0a7890 */ /* 0x000fe2000fffe03f */
[----:B------:R-:W-:Y:S01]  /*31d0*/  UMOV UR9, 0x80000020 ;  /* 0x8000002000097882 */ /* 0x000fe20000000000 */
[----:B------:R-:W-:Y:S01]  /*31e0*/  UMOV UR11, 0x80000020 ;  /* 0x80000020000b7882 */ /* 0x000fe20000000000 */
[----:B------:R-:W-:-:S04]  /*31f0*/  UISETP.NE.AND UP0, UPT, UR6, UR24, UPT ;  /* 0x000000180600728c */ /* 0x000fc8000bf05270 */
[----:B------:R-:W-:-:S06]  /*3200*/  USEL UR7, URZ, 0x1, UP0 ;  /* 0x000000013f077887 */ /* 0x000fcc0008000000 */
[----:B------:R-:W-:-:S12]  /*3210*/  ISETP.NE.AND P1, PT, RZ, UR7, PT ;  /* 0x00000007ff007c0c */ /* 0x000fd8000bf25270 */
[----:B------:R-:W-:Y:S03]  /*3220*/  QGMMA.64x256x32.F32.E4M3.E4M3 R24, gdesc[UR8], R24, gsb0 ;  /* 0x03e00000081879f3 */ /* 0x000fe60008000818 */
[----:B------:R-:W-:Y:S02]  /*3230*/  WARPGROUP.DEPBAR.LE gsb0, 0x1 ;  /* 0x00008000000079c5 */ /* 0x000fe40000010100 */
[----:B------:R-:W-:Y:S05]  /*3240*/  @!P1 BRA `(.L_x_29) ;  /* 0x0000000c00809947 */ /* 0x000fea0003800000 */
[----:B------:R-:W-:Y:S02]  /*3250*/  WARPGROUP.DEPBAR.LE gsb0, 0x0 ;  /* 0x00008000000079c5 */ /* 0x000fe40000010000 */
[----:B------:R-:W-:-:S01]  /*3260*/  FADD R226, R24, R226 ;  /* 0x000000e218e27221 */ /* 0x000fc20000000000 */
[----:B------:R-:W-:Y:S01]  /*3270*/  FADD R225, R25, R225 ;  /* 0x000000e119e17221 */ /* 0x000fe20000000000 */
[----:B------:R1:W-:Y:S01]  /*3280*/  STL [R1+0x8c], R227 ;  /* 0x00008ce301007387 */ /* 0x0003e20000100800 */
[----:B------:R-:W-:-:S01]  /*3290*/  FADD R224, R26, R224 ;  /* 0x000000e01ae07221 */ /* 0x000fc20000000000 */
[----:B------:R-:W-:Y:S01]  /*32a0*/  FADD R223, R27, R223 ;  /* 0x000000df1bdf7221 */ /* 0x000fe20000000000 */
[----:B------:R-:W-:-:S01]  /*32b0*/  FADD R222, R28, R222 ;  /* 0x000000de1cde7221 */ /* 0x000fc20000000000 */
[----:B------:R-:W-:Y:S01]  /*32c0*/  FADD R221, R29, R221 ;  /* 0x000000dd1ddd7221 */ /* 0x000fe20000000000 */
[----:B-1----:R-:W3:Y:S04]  /*32d0*/  LDL.LU R227, [R1+0x30] ;  /* 0x0000300001e37983 */ /* 0x002ee80000300800 */
[----:B------:R1:W-:Y:S01]  /*32e0*/  STL [R1+0x90], R226 ;  /* 0x000090e201007387 */ /* 0x0003e20000100800 */
[----:B------:R-:W-:-:S01]  /*32f0*/  FADD R220, R30, R220 ;  /* 0x000000dc1edc7221 */ /* 0x000fc20000000000 */
[----:B------:R-:W-:-:S02]  /*3300*/  FADD R219, R31, R219 ;  /* 0x000000db1fdb7221 */ /* 0x000fc40000000000 */
[----:B-1----:R-:W4:Y:S04]  /*3310*/  LDL.LU R226, [R1+0x2c] ;  /* 0x00002c0001e27983 */ /* 0x002f280000300800 */
[----:B------:R1:W-:Y:S01]  /*3320*/  STL [R1+0x94], R225 ;  /* 0x000094e101007387 */ /* 0x0003e20000100800 */
[----:B------:R-:W-:-:S03]  /*3330*/  FADD R218, R32, R218 ;  /* 0x000000da20da7221 */ /* 0x000fc60000000000 */
[----:B-1----:R-:W2:Y:S04]  /*3340*/  LDL.LU R225, [R1+0x28] ;  /* 0x0000280001e17983 */ /* 0x002ea80000300800 */
        /* <DEDUP_REMOVED lines=9> */
[----:B------:R1:W-:Y:S04]  /*33e0*/  STL [R1+0xa4], R221 ;  /* 0x0000a4dd01007387 */ /* 0x0003e80000100800 */
        /* <DEDUP_REMOVED lines=12> */
[----:B-1----:R-:W2:Y:S01]  /*34b0*/  LDL.LU R215, [R1] ;  /* 0x0000000001d77983 */ /* 0x002ea20000300800 */
[----:B------:R-:W-:-:S01]  /*34c0*/  FADD R214, R36, R214 ;  /* 0x000000d624d67221 */ /* 0x000fc20000000000 */
[----:B------:R-:W-:Y:S01]  /*34d0*/  FADD R213, R37, R213 ;  /* 0x000000d525d57221 */ /* 0x000fe20000000000 */
[----:B------:R-:W-:-:S01]  /*34e0*/  FADD R212, R38, R212 ;  /* 0x000000d426d47221 */ /* 0x000fc20000000000 */
[----:B------:R-:W-:Y:S01]  /*34f0*/  FADD R211, R39, R211 ;  /* 0x000000d327d37221 */ /* 0x000fe20000000000 */
[----:B------:R-:W-:-:S01]  /*3500*/  FADD R210, R40, R210 ;  /* 0x000000d228d27221 */ /* 0x000fc20000000000 */
[----:B------:R-:W-:Y:S01]  /*3510*/  STL [R1+0xc0], R214 ;  /* 0x0000c0d601007387 */ /* 0x000fe20000100800 */
        /* <DEDUP_REMOVED lines=11> */
[----:B------:R1:W-:Y:S01]  /*35d0*/  STL [R1+0xcc], R211 ;  /* 0x0000ccd301007387 */ /* 0x0003e20000100800 */
[----:B------:R-:W-:-:S01]  /*35e0*/  FADD R200, R50, R200 ;  /* 0x000000c832c87221 */ /* 0x000fc20000000000 */
[----:B------:R-:W-:Y:S01]  /*35f0*/  FADD R199, R51, R199 ;  /* 0x000000c733c77221 */ /* 0x000fe20000000000 */
        /* <DEDUP_REMOVED lines=69> */
[----:B-----5:R-:W-:Y:S01]  /*3a50*/  FADD R0, R121, R0 ;  /* 0x0000000079007221 */ /* 0x020fe20000000000 */
[----:B---3--:R-:W-:-:S01]  /*3a60*/  FADD R227, R134, R227 ;  /* 0x000000e386e37221 */ /* 0x008fc20000000000 */
[----:B----4-:R-:W-:Y:S01]  /*3a70*/  FADD R226, R133, R226 ;  /* 0x000000e285e27221 */ /* 0x010fe20000000000 */
[----:B--2---:R-:W-:-:S01]  /*3a80*/  FADD R225, R132, R225 ;  /* 0x000000e184e17221 */ /* 0x004fc20000000000 */
        /* <DEDUP_REMOVED lines=9> */
[----:B------:R-:W-:-:S05]  /*3b20*/  FADD R215, R122, R215 ;  /* 0x000000d77ad77221 */ /* 0x000fca0000000000 */
[----:B------:R2:W-:Y:S04]  /*3b30*/  STL [R1], R215 ;  /* 0x000000d701007387 */ /* 0x0005e80000100800 */
[----:B------:R3:W-:Y:S04]  /*3b40*/  STL [R1+0x4], R216 ;  /* 0x000004d801007387 */ /* 0x0007e80000100800 */
        /* <DEDUP_REMOVED lines=8> */
[----:B-1----:R-:W4:Y:S04]  /*3bd0*/  LDL.LU R211, [R1+0x34] ;  /* 0x0000340001d37983 */ /* 0x002f280000300800 */
[----:B------:R1:W-:Y:S04]  /*3be0*/  STL [R1+0x28], R225 ;  /* 0x000028e101007387 */ /* 0x0003e80000100800 */
[----:B------:R-:W4:Y:S04]  /*3bf0*/  LDL.LU R212, [R1+0x38] ;  /* 0x0000380001d47983 */ /* 0x000f280000300800 */
[----:B------:R1:W-:Y:S04]  /*3c00*/  STL [R1+0x2c], R226 ;  /* 0x00002ce201007387 */ /* 0x0003e80000100800 */
[----:B------:R-:W4:Y:S04]  /*3c10*/  LDL.LU R213, [R1+0x3c] ;  /* 0x00003c0001d57983 */ /* 0x000f280000300800 */
[----:B------:R1:W-:Y:S04]  /*3c20*/  STL [R1+0x30], R227 ;  /* 0x000030e301007387 */ /* 0x0003e80000100800 */
[----:B------:R-:W4:Y:S04]  /*3c30*/  LDL.LU R214, [R1+0x40] ;  /* 0x0000400001d67983 */ /* 0x000f280000300800 */
[----:B--2---:R-:W2:Y:S04]  /*3c40*/  LDL.LU R215, [R1+0x44] ;  /* 0x0000440001d77983 */ /* 0x004ea80000300800 */
[----:B---3--:R-:W3:Y:S04]  /*3c50*/  LDL.LU R216, [R1+0x48] ;  /* 0x0000480001d87983 */ /* 0x008ee80000300800 */
[----:B----4-:R-:W4:Y:S04]  /*3c60*/  LDL.LU R217, [R1+0x4c] ;  /* 0x00004c0001d97983 */ /* 0x010f280000300800 */
[----:B0-----:R-:W4:Y:S04]  /*3c70*/  LDL.LU R218, [R1+0x50] ;  /* 0x0000500001da7983 */ /* 0x001f280000300800 */
[----:B------:R-:W4:Y:S04]  /*3c80*/  LDL.LU R219, [R1+0x54] ;  /* 0x0000540001db7983 */ /* 0x000f280000300800 */
[----:B------:R-:W4:Y:S04]  /*3c90*/  LDL.LU R220, [R1+0x58] ;  /* 0x0000580001dc7983 */ /* 0x000f280000300800 */
[----:B------:R-:W4:Y:S04]  /*3ca0*/  LDL.LU R221, [R1+0x5c] ;  /* 0x00005c0001dd7983 */ /* 0x000f280000300800 */
[----:B------:R-:W4:Y:S04]  /*3cb0*/  LDL.LU R222, [R1+0x60] ;  /* 0x0000600001de7983 */ /* 0x000f280000300800 */
[----:B------:R-:W4:Y:S04]  /*3cc0*/  LDL.LU R223, [R1+0x64] ;  /* 0x0000640001df7983 */ /* 0x000f280000300800 */
[----:B------:R-:W4:Y:S04]  /*3cd0*/  LDL.LU R224, [R1+0x68] ;  /* 0x0000680001e07983 */ /* 0x000f280000300800 */
[----:B-1----:R-:W4:Y:S04]  /*3ce0*/  LDL.LU R225, [R1+0x6c] ;  /* 0x00006c0001e17983 */ /* 0x002f280000300800 */
[----:B------:R-:W4:Y:S04]  /*3cf0*/  LDL.LU R226, [R1+0x70] ;  /* 0x0000700001e27983 */ /* 0x000f280000300800 */
[----:B------:R-:W4:Y:S01]  /*3d00*/  LDL.LU R227, [R1+0x74] ;  /* 0x0000740001e37983 */ /* 0x000f220000300800 */
[----:B------:R-:W-:-:S05]  /*3d10*/  FADD R211, R135, R211 ;  /* 0x000000d387d37221 */ /* 0x000fca0000000000 */
[----:B------:R0:W-:Y:S01]  /*3d20*/  STL [R1+0x34], R211 ;  /* 0x000034d301007387 */ /* 0x0001e20000100800 */
[----:B------:R-:W-:-:S03]  /*3d30*/  FADD R212, R136, R212 ;  /* 0x000000d488d47221 */ /* 0x000fc60000000000 */
[----:B0-----:R1:W5:Y:S01]  /*3d40*/  LDL.LU R211, [R1+0xcc] ;  /* 0x0000cc0001d37983 */ /* 0x0013620000300800 */
[----:B------:R-:W-:-:S03]  /*3d50*/  FADD R213, R137, R213 ;  /* 0x000000d589d57221 */ /* 0x000fc60000000000 */
[----:B------:R0:W-:Y:S01]  /*3d60*/  STL [R1+0x38], R212 ;  /* 0x000038d401007387 */ /* 0x0001e20000100800 */
[----:B------:R-:W-:-:S01]  /*3d70*/  FADD R214, R138, R214 ;  /* 0x000000d68ad67221 */ /* 0x000fc20000000000 */
[----:B--2---:R-:W-:Y:S02]  /*3d80*/  FADD R215, R139, R215 ;  /* 0x000000d78bd77221 */ /* 0x004fe40000000000 */
[----:B0-----:R1:W5:Y:S01]  /*3d90*/  LDL.LU R212, [R1+0xc8] ;  /* 0x0000c80001d47983 */ /* 0x0013620000300800 */
[----:B---3--:R-:W-:-:S03]  /*3da0*/  FADD R216, R140, R216 ;  /* 0x000000d88cd87221 */ /* 0x008fc60000000000 */
[----:B------:R0:W-:Y:S01]  /*3db0*/  STL [R1+0x3c], R213 ;  /* 0x00003cd501007387 */ /* 0x0001e20000100800 */
[----:B----4-:R-:W-:-:S03]  /*3dc0*/  FADD R217, R141, R217 ;  /* 0x000000d98dd97221 */ /* 0x010fc60000000000 */
[----:B0-----:R1:W5:Y:S01]  /*3dd0*/  LDL.LU R213, [R1+0xc4] ;  /* 0x0000c40001d57983 */ /* 0x0013620000300800 */
[----:B------:R-:W-:-:S03]  /*3de0*/  FADD R218, R142, R218 ;  /* 0x000000da8eda7221 */ /* 0x000fc60000000000 */
[----:B------:R0:W-:Y:S01]  /*3df0*/  STL [R1+0x40], R214 ;  /* 0x000040d601007387 */ /* 0x0001e20000100800 */
[----:B------:R-:W-:-:S01]  /*3e00*/  FADD R219, R143, R219 ;  /* 0x000000db8fdb7221 */ /* 0x000fc20000000000 */
[----:B------:R-:W-:Y:S02]  /*3e10*/  FADD R220, R144, R220 ;  /* 0x000000dc90dc7221 */ /* 0x000fe40000000000 */
[----:B0-----:R1:W5:Y:S04]  /*3e20*/  LDL.LU R214, [R1+0xc0] ;  /* 0x0000c00001d67983 */ /* 0x0013680000300800 */
[----:B------:R0:W-:Y:S01]  /*3e30*/  STL [R1+0x44], R215 ;  /* 0x000044d701007387 */ /* 0x0001e20000100800 */
[----:B------:R-:W-:-:S01]  /*3e40*/  FADD R221, R145, R221 ;  /* 0x000000dd91dd7221 */ /* 0x000fc20000000000 */
[----:B------:R-:W-:-:S02]  /*3e50*/  FADD R222, R146, R222 ;  /* 0x000000de92de7221 */ /* 0x000fc40000000000 */
[----:B0-----:R1:W5:Y:S04]  /*3e60*/  LDL.LU R215, [R1+0xbc] ;  /* 0x0000bc0001d77983 */ /* 0x0013680000300800 */
[----:B------:R0:W-:Y:S01]  /*3e70*/  STL [R1+0x48], R216 ;  /* 0x000048d801007387 */ /* 0x0001e20000100800 */
[----:B------:R-:W-:-:S03]  /*3e80*/  FADD R223, R147, R223 ;  /* 0x000000df93df7221 */ /* 0x000fc60000000000 */
        /* <DEDUP_REMOVED lines=13> */
[----:B------:R0:W-:Y:S04]  /*3f60*/  STL [R1+0x5c], R221 ;  /* 0x00005cdd01007387 */ /* 0x0001e80000100800 */
        /* <DEDUP_REMOVED lines=12> */
[----:B0-----:R1:W5:Y:S01]  /*4030*/  LDL.LU R227, [R1+0x8c] ;  /* 0x00008c0001e37983 */ /* 0x0013620000300800 */
[----:B------:R-:W-:-:S05]  /*4040*/  UMOV UR6, URZ ;  /* 0x0000003f00067c82 */ /* 0x000fca0008000000 */
.L_x_29:
[----:B------:R-:W-:Y:S05]  /*4050*/  @!P2 BRA `(.L_x_30) ;  /* 0x000000000004a947 */ /* 0x000fea0003800000 */
[----:B------:R-:W-:Y:S01]  /*4060*/  BPT.TRAP 0x1 ;  /* 0x000000040000795c */ /* 0x000fe20000300000 */
.L_x_30:
[----:B-----5:R3:W-:Y:S04]  /*4070*/  STL [R1+0x8c], R0 ;  /* 0x00008c0001007387 */ /* 0x0207e80000100800 */
[----:B---3--:R-:W3:Y:S01]  /*4080*/  LDL R0, [R1+0x78] ;  /* 0x0000780001007983 */ /* 0x008ee20000100800 */
[----:B0-----:R-:W-:-:S05]  /*4090*/  IMAD.U32 R229, RZ, RZ, UR23 ;  /* 0x00000017ffe57e24 */ /* 0x001fca000f8e00ff */
[----:B------:R-:W-:-:S05]  /*40a0*/  @P0 LEA R229, R229, UR14, 0x3 ;  /* 0x0000000ee5e50c11 */ /* 0x000fca000f8e18ff */
[----:B------:R-:W-:Y:S01]  /*40b0*/  @P0 VIADD R229, R229, 0x48 ;  /* 0x00000048e5e50836 */ /* 0x000fe20000000000 */
[----:B------:R-:W-:-:S06]  /*40c0*/  UISETP.GT.U32.AND UP0, UPT, UR13, 0x1, UPT ;  /* 0x000000010d00788c */ /* 0x000fcc000bf04070 */
[----:B------:R-:W-:Y:S02]  /*40d0*/  PLOP3.LUT P1, PT, PT, PT, UP0, 0x80, 0x0 ;  /* 0x000000000000781c */ /* 0x000fe40003f2f008 */
[----:B---3--:R-:W-:Y:S02]  /*40e0*/  @P0 PRMT R229, R0, 0x654, R229 ;  /* 0x0000065400e50816 */ /* 0x008fe400000000e5 */
[----:B------:R0:W5:Y:S02]  /*40f0*/  LDL.LU R0, [R1+0x8c] ;  /* 0x00008c0001007983 */ /* 0x0001640000300800 */
[----:B------:R0:W-:Y:S07]  /*4100*/  @P0 SYNCS.ARRIVE.TRANS64.RED.A1T0 RZ, [R229+URZ], RZ ;  /* 0x000000ffe5ff09a7 */ /* 0x0001ee000810043f */
[----:B------:R-:W-:Y:S05]  /*4110*/  @P1 BRA `(.L_x_31) ;  /* 0x0000000000041947 */ /* 0x000fea0003800000 */
[----:B------:R-:W-:Y:S01]  /*4120*/  BPT.TRAP 0x1 ;  /* 0x000000040000795c */ /* 0x000fe20000300000 */
.L_x_31:
[----:B------:R-:W-:Y:S01]  /*4130*/  UIADD3 UR18, UR18, 0x1, URZ ;  /* 0x0000000112127890 */ /* 0x000fe2000fffe03f */
[C---:B------:R-:W-:Y:S01]  /*4140*/  ISETP.GT.AND P1, PT, R228.reuse, 0x1, PT ;  /* 0x00000001e400780c */ /* 0x040fe20003f24270 */
[----:B------:R-:W-:Y:S01]  /*4150*/  UIADD3 UR23, UR23, 0x1, URZ ;  /* 0x0000000117177890 */ /* 0x000fe2000fffe03f */
[----:B------:R-:W-:Y:S01]  /*4160*/  VIADD R228, R228, 0xffffffff ;  /* 0xffffffffe4e47836 */ /* 0x000fe20000000000 */
[----:B------:R-:W-:Y:S02]  /*4170*/  UISETP.NE.AND UP0, UPT, UR18, 0x9, UPT ;  /* 0x000000091200788c */ /* 0x000fe4000bf05270 */
[----:B------:R-:W-:Y:S02]  /*4180*/  UISETP.NE.AND UP1, UPT, UR23, 0x9, UPT ;  /* 0x000000091700788c */ /* 0x000fe4000bf25270 */
[----:B------:R-:W-:Y:S02]  /*4190*/  USEL UR8, URZ, 0x1, UP0 ;  /* 0x000000013f087887 */ /* 0x000fe40008000000 */
[----:B------:R-:W-:-:S02]  /*41a0*/  USEL UR18, UR18, URZ, UP0 ;  /* 0x0000003f12127287 */ /* 0x000fc40008000000 */
[----:B------:R-:W-:Y:S02]  /*41b0*/  USEL UR23, UR23, URZ, UP1 ;  /* 0x0000003f17177287 */ /* 0x000fe40008800000 */
[----:B------:R-:W-:Y:S01]  /*41c0*/  LOP3.LUT R227, R227, UR8, RZ, 0x3c, !PT ;  /* 0x00000008e3e37c12 */ /* 0x000fe2000f8e3cff */
[----:B------:R-:W-:Y:S01]  /*41d0*/  UMOV UR8, 0x1 ;  /* 0x0000000100087882 */ /* 0x000fe20000000000 */
[----:B------:R-:W-:Y:S08]  /*41e0*/  @P1 BRA `(.L_x_32) ;  /* 0xffffffec00781947 */ /* 0x000ff0000383ffff */
.L_x_24:
[----:B------:R-:W-:-:S04]  /*41f0*/  UISETP.NE.AND UP0, UPT, UR6, URZ, UPT ;  /* 0x0000003f0600728c */ /* 0x000fc8000bf05270 */
[----:B------:R-:W-:-:S06]  /*4200*/  USEL UR6, URZ, 0x1, !UP0 ;  /* 0x000000013f067887 */ /* 0x000fcc000c000000 */
[----:B------:R-:W-:-:S13]  /*4210*/  ISETP.NE.AND P1, PT, RZ, UR6, PT ;  /* 0x00000006ff007c0c */ /* 0x000fda000bf25270 */
[----:B------:R-:W-:Y:S05]  /*4220*/  @!P1 BRA `(.L_x_33) ;  /* 0x0000000c00dc9947 */ /* 0x000fea0003800000 */
[----:B------:R-:W3:Y:S04]  /*4230*/  LDL.LU R227, [R1+0x74] ;  /* 0x0000740001e37983 */ /* 0x000ee80000300800 */
[----:B---3--:R3:W-:Y:S04]  /*4240*/  STL [R1+0x8c], R227 ;  /* 0x00008ce301007387 */ /* 0x0087e80000100800 */
[----:B---3--:R-:W3:Y:S04]  /*4250*/  LDL.LU R227, [R1+0x70] ;  /* 0x0000700001e37983 */ /* 0x008ee80000300800 */
        /* <DEDUP_REMOVED lines=55> */
[----:B---3--:R-:W3:Y:S01]  /*45d0*/  LDL.LU R227, [R1] ;  /* 0x0000000001e37983 */ /* 0x008ee20000300800 */
[----:B------:R-:W-:-:S02]  /*45e0*/  WARPGROUP.DEPBAR.LE gsb0, 0x0 ;  /* 0x00008000000079c5 */ /* 0x000fc40000010000 */
[----:B------:R-:W-:Y:S01]  /*45f0*/  FADD R226, R24, R226 ;  /* 0x000000e218e27221 */ /* 0x000fe20000000000 */
        /* <DEDUP_REMOVED lines=96> */
[----:B-----5:R-:W-:Y:S01]  /*4c00*/  FADD R0, R121, R0 ;  /* 0x0000000079007221 */ /* 0x020fe20000000000 */
[----:B---3--:R-:W-:-:S05]  /*4c10*/  FADD R227, R122, R227 ;  /* 0x000000e37ae37221 */ /* 0x008fca0000000000 */
[----:B------:R3:W-:Y:S04]  /*4c20*/  STL [R1], R227 ;  /* 0x000000e301007387 */ /* 0x0007e80000100800 */
[----:B---3--:R-:W3:Y:S02]  /*4c30*/  LDL.LU R227, [R1+0xfc] ;  /* 0x0000fc0001e37983 */ /* 0x008ee40000300800 */
[----:B---3--:R-:W-:-:S05]  /*4c40*/  FADD R227, R123, R227 ;  /* 0x000000e37be37221 */ /* 0x008fca0000000000 */
[----:B------:R3:W-:Y:S04]  /*4c50*/  STL [R1+0x4], R227 ;  /* 0x000004e301007387 */ /* 0x0007e80000100800 */
        /* <DEDUP_REMOVED lines=83> */
[----:B------:R3:W-:Y:S02]  /*5190*/  STL [R1+0x74], R227 ;  /* 0x000074e301007387 */ /* 0x0007e40000100800 */
.L_x_33:
[----:B------:R-:W-:Y:S02]  /*51a0*/  WARPGROUP.DEPBAR.LE gsb0, 0x0 ;  /* 0x00008000000079c5 */ /* 0x000fe40000010000 */
[----:B------:R-:W4:Y:S02]  /*51b0*/  LDC R24, c[0x0][0x28c] ;  /* 0x0000a300ff187b82 */ /* 0x000f240000000800 */
[----:B----4-:R-:W-:-:S13]  /*51c0*/  ISETP.GE.AND P1, PT, R24, 0x1, PT ;  /* 0x000000011800780c */ /* 0x010fda0003f26270 */
[----:B------:R-:W-:Y:S05]  /*51d0*/  @!P1 BRA `(.L_x_34) ;  /* 0x00000000005c9947 */ /* 0x000fea0003800000 */
[----:B------:R-:W-:-:S06]  /*51e0*/  UISETP.NE.AND UP0, UPT, UR21, 0x3, UPT ;  /* 0x000000031500788c */ /* 0x000fcc000bf05270 */
[----:B------:R-:W-:-:S13]  /*51f0*/  PLOP3.LUT P1, PT, PT, PT, UP0, 0x80, 0x0 ;  /* 0x000000000000781c */ /* 0x000fda0003f2f008 */
[----:B------:R-:W-:Y:S05]  /*5200*/  @!P1 BRA `(.L_x_35) ;  /* 0x0000000000049947 */ /* 0x000fea0003800000 */
[----:B------:R-:W-:Y:S01]  /*5210*/  BPT.TRAP 0x1 ;  /* 0x000000040000795c */ /* 0x000fe20000300000 */
.L_x_35:
[----:B------:R-:W-:Y:S04]  /*5220*/  BSSY B0, `(.L_x_36) ;  /* 0x000000e000007945 */ /* 0x000fe80003800000 */
[----:B------:R-:W-:Y:S05]  /*5230*/  @!P0 BRA `(.L_x_37) ;  /* 0x0000000000308947 */ /* 0x000fea0003800000 */
[----:B---3--:R-:W3:Y:S01]  /*5240*/  LDL R227, [R1+0x78] ;  /* 0x0000780001e37983 */ /* 0x008ee20000100800 */
[----:B------:R-:W-:-:S04]  /*5250*/  UISETP.LT.AND UP0, UPT, UR12, 0x1, UPT ;  /* 0x000000010c00788c */ /* 0x000fc8000bf01270 */
[----:B------:R-:W-:-:S04]  /*5260*/  USEL UR8, UR12, 0x1, UP0 ;  /* 0x000000010c087887 */ /* 0x000fc80008000000 */
[----:B------:R-:W-:-:S04]  /*5270*/  UIADD3 UR8, UR5, UR12, -UR8 ;  /* 0x0000000c05087290 */ /* 0x000fc8000fffe808 */
[----:B------:R-:W-:-:S04]  /*5280*/  UIMAD.WIDE.U32 UR6, UR8, 0x38e38e39, URZ ;  /* 0x38e38e39080678a5 */ /* 0x000fc8000f8e003f */
[----:B------:R-:W-:-:S04]  /*5290*/  USHF.R.U32.HI UR6, URZ, 0x1, UR7 ;  /* 0x000000013f067899 */ /* 0x000fc80008011607 */
[----:B------:R-:W-:-:S04]  /*52a0*/  UIMAD UR8, UR6, -0x9, UR8 ;  /* 0xfffffff7060878a4 */ /* 0x000fc8000f8e0208 */
[----:B------:R-:W-:-:S04]  /*52b0*/  ULEA UR8, UR8, UR14, 0x3 ;  /* 0x0000000e08087291 */ /* 0x000fc8000f8e183f */
[----:B------:R-:W-:-:S06]  /*52c0*/  UIADD3 UR8, UR8, 0x48, URZ ;  /* 0x0000004808087890 */ /* 0x000fcc000fffe03f */
[----:B------:R-:W-:-:S05]  /*52d0*/  IMAD.U32 R24, RZ, RZ, UR8 ;  /* 0x00000008ff187e24 */ /* 0x000fca000f8e00ff */
[----:B---3--:R-:W-:-:S04]  /*52e0*/  PRMT R24, R227, 0x654, R24 ;  /* 0x00000654e3187816 */ /* 0x008fc80000000018 */
[----:B------:R4:W-:Y:S03]  /*52f0*/  SYNCS.ARRIVE.TRANS64.RED.A1T0 RZ, [R24+URZ], RZ ;  /* 0x000000ff18ff79a7 */ /* 0x0009e6000810043f */
.L_x_37:
[----:B------:R-:W-:Y:S05]  /*5300*/  BSYNC B0 ;  /* 0x0000000000007941 */ /* 0x000fea0003800000 */
.L_x_36:
[----:B------:R-:W-:-:S06]  /*5310*/  UISETP.GT.U32.AND UP0, UPT, UR13, 0x1, UPT ;  /* 0x000000010d00788c */ /* 0x000fcc000bf04070 */
[----:B------:R-:W-:-:S13]  /*5320*/  PLOP3.LUT P1, PT, PT, PT, UP0, 0x80, 0x0 ;  /* 0x000000000000781c */ /* 0x000fda0003f2f008 */
[----:B------:R-:W-:Y:S05]  /*5330*/  @P1 BRA `(.L_x_34) ;  /* 0x0000000000041947 */ /* 0x000fea0003800000 */
[----:B------:R-:W-:Y:S01]  /*5340*/  BPT.TRAP 0x1 ;  /* 0x000000040000795c */ /* 0x000fe20000300000 */
.L_x_34:
[----:B------:R0:W-:Y:S01]  /*5350*/  STL [R1+0x90], R2 ;  /* 0x0000900201007387 */ /* 0x0001e20000100800 */
[----:B------:R-:W1:Y:S01]  /*5360*/  LDC R28, c[0x0][0x288] ;  /* 0x0000a200ff1c7b82 */ /* 0x000e620000000800 */
[----:B------:R-:W-:Y:S02]  /*5370*/  UIADD3 UR9, UR12, UR5, URZ ;  /* 0x000000050c097290 */ /* 0x000fe4000fffe03f */
[----:B-----5:R2:W-:Y:S01]  /*5380*/  STL [R1+0x8c], R0 ;  /* 0x00008c0001007387 */ /* 0x0205e20000100800 */
[----:B------:R-:W-:Y:S01]  /*5390*/  USHF.R.S32.HI UR10, URZ, 0x1f, UR22 ;  /* 0x0000001f3f0a7899 */ /* 0x000fe20008011416 */
[----:B------:R-:W-:Y:S01]  /*53a0*/  ULDC.64 UR14, c[0x0][0x5d0] ;  /* 0x00017400000e7ab9 */ /* 0x000fe20000000a00 */
[----:B------:R-:W-:Y:S01]  /*53b0*/  ULDC UR11, c[0x0][0x284] ;  /* 0x0000a100000b7ab9 */ /* 0x000fe20000000800 */
[----:B0-----:R-:W4:Y:S01]  /*53c0*/  S2R R2, SR_TID.X ;  /* 0x0000000000027919 */ /* 0x001f220000002100 */
[----:B--2---:R-:W2:Y:S04]  /*53d0*/  LDL.LU R0, [R1+0x84] ;  /* 0x0000840001007983 */ /* 0x004ea80000300800 */
[----:B---3--:R-:W3:Y:S01]  /*53e0*/  LDL.LU R227, [R1+0x88] ;  /* 0x0000880001e37983 */ /* 0x008ee20000300800 */
[----:B------:R-:W-:-:S02]  /*53f0*/  UISETP.GT.U32.AND UP0, UPT, UR9, 0x8, UPT ;  /* 0x000000080900788c */ /* 0x000fc4000bf04070 */
[----:B------:R-:W-:Y:S01]  /*5400*/  UISETP.GE.U32.AND UP1, UPT, UR12, 0x9, UPT ;  /* 0x000000090c00788c */ /* 0x000fe2000bf26070 */
[--C-:B----4-:R-:W-:Y:S02]  /*5410*/  SHF.R.U32.HI R24, RZ, 0x2, R2.reuse ;  /* 0x00000002ff187819 */ /* 0x110fe40000011602 */
[----:B------:R-:W-:Y:S02]  /*5420*/  LOP3.LUT R26, R2, 0x60, RZ, 0xc0, !PT ;  /* 0x00000060021a7812 */ /* 0x000fe400078ec0ff */
[----:B------:R-:W-:Y:S02]  /*5430*/  SHF.R.U32.HI R27, RZ, 0x7, R2 ;  /* 0x00000007ff1b7819 */ /* 0x000fe40000011602 */
[----:B------:R-:W-:Y:S02]  /*5440*/  LOP3.LUT R25, R24, 0x7, RZ, 0xc0, !PT ;  /* 0x0000000718197812 */ /* 0x000fe400078ec0ff */
[----:B------:R-:W-:Y:S02]  /*5450*/  SHF.R.U32.HI R26, RZ, 0x1, R26 ;  /* 0x00000001ff1a7819 */ /* 0x000fe4000001161a */
[----:B------:R-:W-:-:S02]  /*5460*/  LOP3.LUT R24, R27, 0x1, RZ, 0xc0, !PT ;  /* 0x000000011b187812 */ /* 0x000fc400078ec0ff */
[----:B------:R-:W-:-:S03]  /*5470*/  IADD3 R29, RZ, -R26, -R25 ;  /* 0x8000001aff1d7210 */ /* 0x000fc60007ffe819 */
[C---:B------:R-:W-:Y:S02]  /*5480*/  IMAD.SHL.U32 R30, R24.reuse, 0x40, RZ ;  /* 0x00000040181e7824 */ /* 0x040fe400078e00ff */
[----:B------:R-:W-:Y:S02]  /*5490*/  IMAD R29, R24, -0x40, R29 ;  /* 0xffffffc0181d7824 */ /* 0x000fe400078e021d */
[----:B------:R-:W-:Y:S02]  /*54a0*/  IMAD.SHL.U32 R24, R2, 0x2, RZ ;  /* 0x0000000202187824 */ /* 0x000fe400078e00ff */
[----:B--2---:R-:W-:-:S03]  /*54b0*/  IMAD.SHL.U32 R35, R0, 0x100, RZ ;  /* 0x0000010000237824 */ /* 0x004fc600078e00ff */
[----:B------:R-:W-:Y:S02]  /*54c0*/  LOP3.LUT R32, R24, 0x6, RZ, 0xc0, !PT ;  /* 0x0000000618207812 */ /* 0x000fe400078ec0ff */
[----:B------:R-:W-:Y:S02]  /*54d0*/  LOP3.LUT R24, R2, 0x3, RZ, 0xc0, !PT ;  /* 0x0000000302187812 */ /* 0x000fe400078ec0ff */
[----:B------:R0:W5:Y:S01]  /*54e0*/  LDL.LU R2, [R1+0x90] ;  /* 0x0000900001027983 */ /* 0x0001620000300800 */
[----:B------:R-:W-:Y:S01]  /*54f0*/  PRMT R32, R32, 0x6540, R0 ;  /* 0x0000654020207816 */ /* 0x000fe20000000000 */
[----:B------:R-:W-:Y:S01]  /*5500*/  UIMAD UR5, UR10, UR14, URZ ;  /* 0x0000000e0a0572a4 */ /* 0x000fe2000f8e023f */
[----:B------:R-:W-:Y:S01]  /*5510*/  LOP3.LUT R27, R30, 0x40, R25, 0xe2, !PT ;  /* 0x000000401e1b7812 */ /* 0x000fe200078ee219 */
[----:B------:R0:W5:Y:S01]  /*5520*/  LDL.LU R0, [R1+0x8c] ;  /* 0x00008c0001007983 */ /* 0x0001620000300800 */
[----:B-1----:R-:W-:Y:S01]  /*5530*/  IMAD R34, R24, -0x2, R28 ;  /* 0xfffffffe18227824 */ /* 0x002fe200078e021c */
[----:B------:R-:W-:Y:S01]  /*5540*/  ISETP.GE.AND P1, PT, R35, R28, PT ;  /* 0x0000001c2300720c */ /* 0x000fe20003f26270 */
[----:B---3--:R-:W-:Y:S01]  /*5550*/  IMAD.SHL.U32 R28, R227, 0x80, RZ ;  /* 0x00000080e31c7824 */ /* 0x008fe200078e00ff */
[----:B------:R-:W-:Y:S01]  /*5560*/  UISETP.LT.U32.AND UP0, UPT, UR12, 0x9, UP0 ;  /* 0x000000090c00788c */ /* 0x000fe20008701070 */
[----:B------:R-:W-:-:S03]  /*5570*/  SHF.R.S32.HI R33, RZ, 0x1f, R32 ;  /* 0x0000001fff217819 */ /* 0x000fc60000011420 */
[C---:B------:R-:W-:Y:S01]  /*5580*/  ISETP.GE.OR P1, PT, R28.reuse, UR11, P1 ;  /* 0x0000000b1c007c0c */ /* 0x040fe20008f26670 */
[----:B------:R-:W-:Y:S01]  /*5590*/  UIMAD UR8, UR22, UR15, UR5 ;  /* 0x0000000f160872a4 */ /* 0x000fe2000f8e0205 */
[----:B------:R-:W-:Y:S01]  /*55a0*/  IMAD.U32 R25, RZ, RZ, UR14 ;  /* 0x0000000eff197e24 */ /* 0x000fe2000f8e00ff */
[----:B------:R-:W-:Y:S02]  /*55b0*/  UIMAD.WIDE.U32 UR6, UR9, 0x38e38e39, URZ ;  /* 0x38e38e39090678a5 */ /* 0x000fe4000f8e003f */
[----:B------:R-:W-:Y:S01]  /*55c0*/  USEL UR5, URZ, 0x1, !UP0 ;  /* 0x000000013f057887 */ /* 0x000fe2000c000000 */
[----:B------:R-:W-:Y:S01]  /*55d0*/  IMAD.WIDE.U32 R24, R25, UR22, R32 ;  /* 0x0000001619187c25 */ /* 0x000fe2000f8e0020 */
[----:B------:R-:W-:Y:S02]  /*55e0*/  USHF.R.U32.HI UR6, URZ, 0x1, UR7 ;  /* 0x000000013f067899 */ /* 0x000fe40008011607 */
[----:B------:R-:W-:Y:S01]  /*55f0*/  ULOP3.LUT UR4, UR4, UR5, URZ, 0x3c, !UPT ;  /* 0x0000000504047292 */ /* 0x000fe2000f8e3c3f */
[----:B------:R-:W-:Y:S01]  /*5600*/  IMAD.WIDE R30, R227, 0x80, RZ ;  /* 0x00000080e31e7825 */ /* 0x000fe200078e02ff */
[----:B------:R-:W-:Y:S01]  /*5610*/  UIMAD UR5, UR6, -0x9, UR9 ;  /* 0xfffffff7060578a4 */ /* 0x000fe2000f8e0209 */
[----:B------:R-:W-:Y:S01]  /*5620*/  IADD3 R38, -R28, UR11, R29 ;  /* 0x0000000b1c267c10 */ /* 0x000fe2000fffe11d */
[----:B------:R-:W-:Y:S01]  /*5630*/  @UP1 ULOP3.LUT UR4, UR4, 0x1, UR6, 0x78, !UPT ;  /* 0x0000000104041892 */ /* 0x000fe2000f8e7806 */
[----:B------:R-:W-:Y:S01]  /*5640*/  VIADD R25, R25, UR8 ;  /* 0x0000000819197c36 */ /* 0x000fe20008000000 */
[----:B------:R-:W-:Y:S01]  /*5650*/  LOP3.LUT R39, R30, R27, R26, 0xfe, !PT ;  /* 0x0000001b1e277212 */ /* 0x000fe200078efe1a */
[----:B------:R-:W-:-:S02]  /*5660*/  IMAD.IADD R35, R34, 0x1, -R35 ;  /* 0x0000000122237824 */ /* 0x000fc400078e0a23 */
[----:B------:R-:W-:Y:S01]  /*5670*/  IMAD.MOV.U32 R34, RZ, RZ, -0x1 ;  /* 0xffffffffff227424 */ /* 0x000fe200078e00ff */
[----:B0-----:R-:W-:Y:S06]  /*5680*/  @P1 BRA `(.L_x_38) ;  /* 0x0000008c00981947 */ /* 0x001fec0003800000 */
[----:B------:R-:W0:Y:S01]  /*5690*/  LDC.64 R28, c[0x0][0x5c8] ;  /* 0x00017200ff1c7b82 */ /* 0x000e220000000a00 */
[----:B------:R-:W-:Y:S01]  /*56a0*/  ULDC.64 UR6, c[0x0][0x5c0] ;  /* 0x0001700000067ab9 */ /* 0x000fe20000000a00 */
[----:B------:R-:W-:Y:S01]  /*56b0*/  BSSY B0, `(.L_x_38) ;  /* 0x00008e3000007945 */ /* 0x000fe20003800000 */
[-C--:B0-----:R-:W-:Y:S02]  /*56c0*/  IMAD R26, R31, R28.reuse, RZ ;  /* 0x0000001c1f1a7224 */ /* 0x081fe400078e02ff */
[----:B------:R-:W-:-:S04]  /*56d0*/  IMAD.WIDE.U32 R24, R39, R28, R24 ;  /* 0x0000001c27187225 */ /* 0x000fc800078e0018 */
[----:B------:R-:W-:Y:S01]  /*56e0*/  IMAD R27, R39, R29, R26 ;  /* 0x0000001d271b7224 */ /* 0x000fe200078e021a */
[----:B------:R-:W-:Y:S02]  /*56f0*/  LEA R26, P1, R28, R24, 0x3 ;  /* 0x000000181c1a7211 */ /* 0x000fe400078218ff */
[----:B------:R-:W-:Y:S01]  /*5700*/  IADD3 R24, P2, R24, UR6, RZ ;  /* 0x0000000618187c10 */ /* 0x000fe2000ff5e0ff */
[----:B------:R-:W-:Y:S01]  /*5710*/  IMAD.IADD R27, R25, 0x1, R27 ;  /* 0x00000001191b7824 */ /* 0x000fe200078e021b */
[----:B------:R-:W-:-:S04]  /*5720*/  IADD3 R26, P4, R26, UR6, RZ ;  /* 0x000000061a1a7c10 */ /* 0x000fc8000ff9e0ff */
[----:B------:R-:W-:Y:S02]  /*5730*/  LEA.HI.X R28, R28, R27, R29, 0x3, P1 ;  /* 0x0000001b1c1c7211 */ /* 0x000fe400008f1c1d */
[----:B------:R-:W-:Y:S02]  /*5740*/  FSETP.NEU.AND P1, PT, RZ, UR19, PT ;  /* 0x00000013ff007c0b */ /* 0x000fe4000bf2d000 */
[----:B------:R-:W-:Y:S02]  /*5750*/  IADD3.X R25, R27, UR7, RZ, P2, !PT ;  /* 0x000000071b197c10 */ /* 0x000fe400097fe4ff */
[----:B------:R-:W-:-:S09]  /*5760*/  IADD3.X R27, R28, UR7, RZ, P4, !PT ;  /* 0x000000071c1b7c10 */ /* 0x000fd2000a7fe4ff */
[----:B------:R-:W-:Y:S05]  /*5770*/  @!P1 BRA `(.L_x_39) ;  /* 0x0000006800d89947 */ /* 0x000fea0003800000 */
[----:B------:R-:W-:Y:S01]  /*5780*/  ULDC.64 UR8, c[0x0][0x5b8] ;  /* 0x00016e0000087ab9 */ /* 0x000fe20000000a00 */
[----:B------:R-:W-:Y:S01]  /*5790*/  ISETP.GE.AND P1, PT, R38, 0x1, PT ;  /* 0x000000012600780c */ /* 0x000fe20003f26270 */
[----:B------:R-:W-:Y:S02]  /*57a0*/  UIMAD UR6, UR10, UR8, URZ ;  /* 0x000000080a0672a4 */ /* 0x000fe4000f8e023f */
[----:B------:R-:W-:Y:S01]  /*57b0*/  IMAD.U32 R29, RZ, RZ, UR8 ;  /* 0x00000008ff1d7e24 */ /* 0x000fe2000f8e00ff */
[----:B------:R-:W-:Y:S01]  /*57c0*/  BSSY B1, `(.L_x_40) ;  /* 0x000000f000017945 */ /* 0x000fe20003800000 */
[----:B------:R-:W-:Y:S01]  /*57d0*/  ISETP.LT.OR P5, PT, R35, 0x1, !P1 ;  /* 0x000000012300780c */ /* 0x000fe20004fa1670 */
[----:B------:R-:W-:Y:S02]  /*57e0*/  UIMAD UR6, UR22, UR9, UR6 ;  /* 0x00000009160672a4 */ /* 0x000fe4000f8e0206 */
[----:B------:R-:W-:Y:S01]  /*57f0*/  IMAD.WIDE.U32 R32, R29, UR22, R32 ;  /* 0x000000161d207c25 */ /* 0x000fe2000f8e0020 */
[----:B------:R-:W-:-:S03]  /*5800*/  ULDC.64 UR8, c[0x0][0x5a8] ;  /* 0x00016a0000087ab9 */ /* 0x000fc60000000a00 */
[----:B------:R-:W-:Y:S01]  /*5810*/  VIADD R33, R33, UR6 ;  /* 0x0000000621217c36 */ /* 0x000fe20008000000 */
[----:B------:R-:W-:Y:S02]  /*5820*/  ULDC.64 UR6, c[0x0][0x5b0] ;  /* 0x00016c0000067ab9 */ /* 0x000fe40000000a00 */
[----:B------:R-:W-:Y:S02]  /*5830*/  IMAD R36, R31, UR6, RZ ;  /* 0x000000061f247c24 */ /* 0x000fe4000f8e02ff */
[----:B------:R-:W-:-:S04]  /*5840*/  IMAD.WIDE.U32 R28, R39, UR6, R32 ;  /* 0x00000006271c7c25 */ /* 0x000fc8000f8e0020 */
[--C-:B------:R-:W-:Y:S01]  /*5850*/  IMAD R37, R39, UR7, R36.reuse ;  /* 0x0000000727257c24 */ /* 0x100fe2000f8e0224 */
[----:B------:R-:W-:Y:S02]  /*5860*/  IADD3 R28, P2, R28, UR8, RZ ;  /* 0x000000081c1c7c10 */ /* 0x000fe4000ff5e0ff */
[----:B------:R-:W-:Y:S02]  /*5870*/  PRMT R36, RZ, 0x7610, R36 ;  /* 0x00007610ff247816 */ /* 0x000fe40000000024 */
[----:B------:R-:W-:Y:S01]  /*5880*/  IADD3.X R29, R29, UR9, R37, P2, !PT ;  /* 0x000000091d1d7c10 */ /* 0x000fe200097fe425 */
[----:B------:R-:W-:Y:S08]  /*5890*/  @P5 BRA `(.L_x_41) ;  /* 0x0000000000045947 */ /* 0x000ff00003800000 */
[----:B------:R0:W5:Y:S02]  /*58a0*/  LDG.E.U8 R36, desc[UR16][R28.64] ;  /* 0x000000101c247981 */ /* 0x000164000c1e1100 */
.L_x_41:
[----:B------:R-:W-:Y:S05]  /*58b0*/  BSYNC B1 ;  /* 0x0000000000017941 */ /* 0x000fea0003800000 */
.L_x_40:
[----:B-----5:R-:W-:Y:S01]  /*58c0*/  LOP3.LUT R36, R36, 0xff, RZ, 0xc0, !PT ;  /* 0x000000ff24247812 */ /* 0x020fe200078ec0ff */
[----:B------:R-:W-:Y:S01]  /*58d0*/  BSSY B1, `(.L_x_42) ;  /* 0x000000b000017945 */ /* 0x000fe20003800000 */
[----:B------:R-:W-:Y:S02]  /*58e0*/  ISETP.LT.OR P4, PT, R35, 0x2, !P1 ;  /* 0x000000022300780c */ /* 0x000fe40004f81670 */
[----:B------:R-:W-:-:S05]  /*58f0*/  F2FP.F16.E4M3.UNPACK_B R36, R36 ;  /* 0x00000024ff24723e */ /* 0x000fca00020006ff */
[----:B------:R-:W-:-:S05]  /*5900*/  HADD2.F32 R36, -RZ, R36.H0_H0 ;  /* 0x20000024ff247230 */ /* 0x000fca0000004100 */
[----:B------:R-:W-:Y:S01]  /*5910*/  FMUL R37, R36, UR19 ;  /* 0x0000001324257c20 */ /* 0x000fe20008400000 */
[----:B------:R-:W-:-:S03]  /*5920*/  PRMT R36, RZ, 0x7610, R36 ;  /* 0x00007610ff247816 */ /* 0x000fc60000000024 */
[----:B------:R-:W-:-:S05]  /*5930*/  FFMA R37, R226, UR20, R37 ;  /* 0x00000014e2257c23 */ /* 0x000fca0008000025 */
[----:B------:R-:W-:-:S05]  /*5940*/  F2FP.SATFINITE.E4M3.F32.PACK_AB_MERGE_C R37, RZ, R37, RZ ;  /* 0x00000025ff25723e */ /* 0x000fca00048070ff */
[----:B------:R1:W-:Y:S01]  /*5950*/  @!P5 STG.E.U8 desc[UR16][R24.64], R37 ;  /* 0x000000251800d986 */ /* 0x0003e2000c101110 */
[----:B------:R-:W-:Y:S05]  /*5960*/  @P4 BRA `(.L_x_43) ;  /* 0x0000000000044947 */ /* 0x000fea0003800000 */
[----:B------:R2:W5:Y:S02]  /*5970*/  LDG.E.U8 R36, desc[UR16][R28.64+0x1] ;  /* 0x000001101c247981 */ /* 0x000564000c1e1100 */
.L_x_43:
[----:B------:R-:W-:Y:S05]  /*5980*/  BSYNC B1 ;  /* 0x0000000000017941 */ /* 0x000fea0003800000 */
.L_x_42:
[----:B-----5:R-:W-:Y:S01]  /*5990*/  LOP3.LUT R36, R36, 0xff, RZ, 0xc0, !PT ;  /* 0x000000ff24247812 */ /* 0x020fe200078ec0ff */
[----:B------:R-:W-:Y:S01]  /*59a0*/  BSSY B1, `(.L_x_44) ;  /* 0x0000013000017945 */ /* 0x000fe20003800000 */
[----:B-1----:R-:W-:Y:S02]  /*59b0*/  IADD3 R37, P2, R39, 0x8, RZ ;  /* 0x0000000827257810 */ /* 0x002fe40007f5e0ff */
[----:B------:R-:W-:-:S03]  /*59c0*/  F2FP.F16.E4M3.UNPACK_B R36, R36 ;  /* 0x00000024ff24723e */ /* 0x000fc600020006ff */
[----:B------:R-:W-:Y:S01]  /*59d0*/  IMAD.X R30, RZ, RZ, R31, P2 ;  /* 0x000000ffff1e7224 */ /* 0x000fe200010e061f */
[----:B------:R-:W-:Y:S01]  /*59e0*/  ISETP.GE.AND P2, PT, R38, 0x9, PT ;  /* 0x000000092600780c */ /* 0x000fe20003f46270 */
[----:B------:R-:W-:Y:S02]  /*59f0*/  HADD2.F32 R36, -RZ, R36.H0_H0 ;  /* 0x20000024ff247230 */ /* 0x000fe40000004100 */
[----:B------:R-:W-:Y:S01]  /*5a00*/  IMAD R30, R30, UR6, RZ ;  /* 0x000000061e1e7c24 */ /* 0x000fe2000f8e02ff */
[----:B------:R-:W-:Y:S01]  /*5a10*/  ISETP.LT.OR P5, PT, R35, 0x1, !P2 ;  /* 0x000000012300780c */ /* 0x000fe200057a1670 */
[----:B------:R-:W-:-:S04]  /*5a20*/  IMAD.WIDE.U32 R32, R37, UR6, R32 ;  /* 0x0000000625207c25 */ /* 0x000fc8000f8e0020 */
[----:B------:R-:W-:Y:S01]  /*5a30*/  FMUL R36, R36, UR19 ;  /* 0x0000001324247c20 */ /* 0x000fe20008400000 */
[----:B------:R-:W-:-:S03]  /*5a40*/  IMAD R37, R37, UR7, R30 ;  /* 0x0000000725257c24 */ /* 0x000fc6000f8e021e */
[----:B------:R-:W-:Y:S01]  /*5a50*/  FFMA R36, R225, UR20, R36 ;  /* 0x00000014e1247c23 */ /* 0x000fe20008000024 */
[----:B------:R-:W-:Y:S02]  /*5a60*/  IADD3 R30, P6, R32, UR8, RZ ;  /* 0x00000008201e7c10 */ /* 0x000fe4000ffde0ff */
[----:B------:R-:W-:Y:S02]  /*5a70*/  PRMT R32, RZ, 0x7610, R32 ;  /* 0x00007610ff207816 */ /* 0x000fe40000000020 */
[----:B------:R-:W-:Y:S02]  /*5a80*/  F2FP.SATFINITE.E4M3.F32.PACK_AB_MERGE_C R39, RZ, R36, RZ ;  /* 0x00000024ff27723e */ /* 0x000fe400048070ff */
[----:B------:R-:W-:-:S03]  /*5a90*/  IADD3.X R31, R33, UR9, R37, P6, !PT ;  /* 0x00000009211f7c10 */ /* 0x000fc6000b7fe425 */
[----:B------:R1:W-:Y:S01]  /*5aa0*/  @!P4 STG.E.U8 desc[UR16][R24.64+0x1], R39 ;  /* 0x000001271800c986 */ /* 0x0003e2000c101110 */
[----:B------:R-:W-:Y:S05]  /*5ab0*/  @P5 BRA `(.L_x_45) ;  /* 0x0000000000045947 */ /* 0x000fea0003800000 */
[----:B------:R3:W5:Y:S02]  /*5ac0*/  LDG.E.U8 R32, desc[UR16][R30.64] ;  /* 0x000000101e207981 */ /* 0x000764000c1e1100 */
.L_x_45:
[----:B------:R-:W-:Y:S05]  /*5ad0*/  BSYNC B1 ;  /* 0x0000000000017941 */ /* 0x000fea0003800000 */
.L_x_44:
        /* <DEDUP_REMOVED lines=12> */
.L_x_47:
[----:B------:R-:W-:Y:S05]  /*5ba0*/  BSYNC B1 ;  /* 0x0000000000017941 */ /* 0x000fea0003800000 */
.L_x_46:
[----:B-----5:R-:W-:Y:S01]  /*5bb0*/  LOP3.LUT R32, R32, 0xff, RZ, 0xc0, !PT ;  /* 0x000000ff20207812 */ /* 0x020fe200078ec0ff */
[----:B------:R-:W-:Y:S01]  /*5bc0*/  BSSY B1, `(.L_x_48) ;  /* 0x000000b000017945 */ /* 0x000fe20003800000 */
[----:B------:R-:W-:Y:S02]  /*5bd0*/  ISETP.LT.OR P5, PT, R35, 0x9, !P1 ;  /* 0x000000092300780c */ /* 0x000fe40004fa1670 */
[----:B------:R-:W-:-:S05]  /*5be0*/  F2FP.F16.E4M3.UNPACK_B R32, R32 ;  /* 0x00000020ff20723e */ /* 0x000fca00020006ff */
[----:B------:R-:W-:-:S05]  /*5bf0*/  HADD2.F32 R32, -RZ, R32.H0_H0 ;  /* 0x20000020ff207230 */ /* 0x000fca0000004100 */
[----:B------:R-:W-:-:S04]  /*5c00*/  FMUL R32, R32, UR19 ;  /* 0x0000001320207c20 */ /* 0x000fc80008400000 */
[----:B------:R-:W-:-:S05]  /*5c10*/  FFMA R32, R223, UR20, R32 ;  /* 0x00000014df207c23 */ /* 0x000fca0008000020 */
[----:B----4-:R-:W-:Y:S02]  /*5c20*/  F2FP.SATFINITE.E4M3.F32.PACK_AB_MERGE_C R33, RZ, R32, RZ ;  /* 0x00000020ff21723e */ /* 0x010fe400048070ff */
[----:B------:R-:W-:-:S03]  /*5c30*/  PRMT R32, RZ, 0x7610, R32 ;  /* 0x00007610ff207816 */ /* 0x000fc60000000020 */
[----:B------:R4:W-:Y:S01]  /*5c40*/  @!P4 STG.E.U8 desc[UR16][R26.64+0x1], R33 ;  /* 0x000001211a00c986 */ /* 0x0009e2000c101110 */
[----:B------:R-:W-:Y:S05]  /*5c50*/  @P5 BRA `(.L_x_49) ;  /* 0x0000000000045947 */ /* 0x000fea0003800000 */
[----:B------:R0:W5:Y:S02]  /*5c60*/  LDG.E.U8 R32, desc[UR16][R28.64+0x8] ;  /* 0x000008101c207981 */ /* 0x000164000c1e1100 */
.L_x_49:
[----:B------:R-:W-:Y:S05]  /*5c70*/  BSYNC B1 ;  /* 0x0000000000017941 */ /* 0x000fea0003800000 */
.L_x_48:
[----:B-----5:R-:W-:Y:S01]  /*5c80*/  LOP3.LUT R32, R32, 0xff, RZ, 0xc0, !PT ;  /* 0x000000ff20207812 */ /* 0x020fe200078ec0ff */
[----:B------:R-:W-:Y:S01]  /*5c90*/  BSSY B1, `(.L_x_50) ;  /* 0x000000b000017945 */ /* 0x000fe20003800000 */
[----:B------:R-:W-:Y:S02]  /*5ca0*/  ISETP.LT.OR P4, PT, R35, 0xa, !P1 ;  /* 0x0000000a2300780c */ /* 0x000fe40004f81670 */
[----:B------:R-:W-:-:S05]  /*5cb0*/  F2FP.F16.E4M3.UNPACK_B R32, R32 ;  /* 0x00000020ff20723e */ /* 0x000fca00020006ff */
[----:B------:R-:W-:-:S05]  /*5cc0*/  HADD2.F32 R32, -RZ, R32.H0_H0 ;  /* 0x20000020ff207230 */ /* 0x000fca0000004100 */
[----:B----4-:R-:W-:Y:S01]  /*5cd0*/  FMUL R33, R32, UR19 ;  /* 0x0000001320217c20 */ /* 0x010fe20008400000 */
[----:B------:R-:W-:-:S03]  /*5ce0*/  PRMT R32, RZ, 0x7610, R32 ;  /* 0x00007610ff207816 */ /* 0x000fc60000000020 */
[----:B------:R-:W-:-:S05]  /*5cf0*/  FFMA R33, R222, UR20, R33 ;  /* 0x00000014de217c23 */ /* 0x000fca0008000021 */
[----:B------:R-:W-:-:S05]  /*5d00*/  F2FP.SATFINITE.E4M3.F32.PACK_AB_MERGE_C R33, RZ, R33, RZ ;  /* 0x00000021ff21723e */ /* 0x000fca00048070ff */
[----:B------:R4:W-:Y:S01]  /*5d10*/  @!P5 STG.E.U8 desc[UR16][R24.64+0x8], R33 ;  /* 0x000008211800d986 */ /* 0x0009e2000c101110 */
[----:B------:R-:W-:Y:S05]  /*5d20*/  @P4 BRA `(.L_x_51) ;  /* 0x0000000000044947 */ /* 0x000fea0003800000 */
[----:B------:R0:W5:Y:S02]  /*5d30*/  LDG.E.U8 R32, desc[UR16][R28.64+0x9] ;  /* 0x000009101c207981 */ /* 0x000164000c1e1100 */
.L_x_51:
[----:B------:R-:W-:Y:S05]  /*5d40*/  BSYNC B1 ;  /* 0x0000000000017941 */ /* 0x000fea0003800000 */
.L_x_50:
        /* <DEDUP_REMOVED lines=12> */
.L_x_53:
[----:B------:R-:W-:Y:S05]  /*5e10*/  BSYNC B1 ;  /* 0x0000000000017941 */ /* 0x000fea0003800000 */
.L_x_52:
        /* <DEDUP_REMOVED lines=12> */
.L_x_55:
[----:B------:R-:W-:Y:S05]  /*5ee0*/  BSYNC B1 ;  /* 0x0000000000017941 */ /* 0x000fea0003800000 */
.L_x_54:
        /* <DEDUP_REMOVED lines=12> */
.L_x_57:
[----:B------:R-:W-:Y:S05]  /*5fb0*/  BSYNC B1 ;  /* 0x0000000000017941 */ /* 0x000fea0003800000 */
.L_x_56:
        /* <DEDUP_REMOVED lines=12> */
.L_x_59:
[----:B------:R-:W-:Y:S05]  /*6080*/  BSYNC B1 ;  /* 0x0000000000017941 */ /* 0x000fea0003800000 */
.L_x_58:
        /* <DEDUP_REMOVED lines=12> */
.L_x_61:
[----:B------:R-:W-:Y:S05]  /*6150*/  BSYNC B1 ;  /* 0x0000000000017941 */ /* 0x000fea0003800000 */
.L_x_60:
        /* <DEDUP_REMOVED lines=12> */
.L_x_63:
[----:B------:R-:W-:Y:S05]  /*6220*/  BSYNC B1 ;  /* 0x0000000000017941 */ /* 0x000fea0003800000 */
.L_x_62:
        /* <DEDUP_REMOVED lines=12> */
.L_x_65:
[----:B------:R-:W-:Y:S05]  /*62f0*/  BSYNC B1 ;  /* 0x0000000000017941 */ /* 0x000fea0003800000 */
.L_x_64:
        /* <DEDUP_REMOVED lines=12> */
.L_x_67:
[----:B------:R-:W-:Y:S05]  /*63c0*/  BSYNC B1 ;  /* 0x0000000000017941 */ /* 0x000fea0003800000 */
.L_x_66:
        /* <DEDUP_REMOVED lines=12> */
.L_x_69:
[----:B------:R-:W-:Y:S05]  /*6490*/  BSYNC B1 ;  /* 0x0000000000017941 */ /* 0x000fea0003800000 */
.L_x_68:
        /* <DEDUP_REMOVED lines=12> */
.L_x_71:
[----:B------:R-:W-:Y:S05]  /*6560*/  BSYNC B1 ;  /* 0x0000000000017941 */ /* 0x000fea0003800000 */
.L_x_70:
        /* <DEDUP_REMOVED lines=12> */
.L_x_73:
[----:B------:R-:W-:Y:S05]  /*6630*/  BSYNC B1 ;  /* 0x0000000000017941 */ /* 0x000fea0003800000 */
.L_x_72:
        /* <DEDUP_REMOVED lines=12> */
.L_x_75:
[----:B------:R-:W-:Y:S05]  /*6700*/  BSYNC B1 ;  /* 0x0000000000017941 */ /* 0x000fea0003800000 */
.L_x_74:
        /* <DEDUP_REMOVED lines=12> */
.L_x_77:
[----:B------:R-:W-:Y:S05]  /*67d0*/  BSYNC B1 ;  /* 0x0000000000017941 */ /* 0x000fea0003800000 */
.L_x_76:
        /* <DEDUP_REMOVED lines=12> */
.L_x_79:
[----:B------:R-:W-:Y:S05]  /*68a0*/  BSYNC B1 ;  /* 0x0000000000017941 */ /* 0x000fea0003800000 */
.L_x_78:
        /* <DEDUP_REMOVED lines=12> */
.L_x_81:
[----:B------:R-:W-:Y:S05]  /*6970*/  BSYNC B1 ;  /* 0x0000000000017941 */ /* 0x000fea0003800000 */
.L_x_80:
        /* <DEDUP_REMOVED lines=12> */
.L_x_83:
[----:B------:R-:W-:Y:S05]  /*6a40*/  BSYNC B1 ;  /* 0x0000000000017941 */ /* 0x000fea0003800000 */
.L_x_82:
        /* <DEDUP_REMOVED lines=12> */
.L_x_85:
[----:B------:R-:W-:Y:S05]  /*6b10*/  BSYNC B1 ;  /* 0x0000000000017941 */ /* 0x000fea0003800000 */
.L_x_84:
        /* <DEDUP_REMOVED lines=12> */
.L_x_87:
[----:B------:R-:W-:Y:S05]  /*6be0*/  BSYNC B1 ;  /* 0x0000000000017941 */ /* 0x000fea0003800000 */
.L_x_86:
        /* <DEDUP_REMOVED lines=12> */
.L_x_89:
[----:B------:R-:W-:Y:S05]  /*6cb0*/  BSYNC B1 ;  /* 0x0000000000017941 */ /* 0x000fea0003800000 */
.L_x_88:
        /* <DEDUP_REMOVED lines=12> */
.L_x_91:
[----:B------:R-:W-:Y:S05]  /*6d80*/  BSYNC B1 ;  /* 0x0000000000017941 */ /* 0x000fea0003800000 */
.L_x_90:
        /* <DEDUP_REMOVED lines=12> */
.L_x_93:
[----:B------:R-:W-:Y:S05]  /*6e50*/  BSYNC B1 ;  /* 0x0000000000017941 */ /* 0x000fea0003800000 */
.L_x_92:
        /* <DEDUP_REMOVED lines=12> */
.L_x_95:
[----:B------:R-:W-:Y:S05]  /*6f20*/  BSYNC B1 ;  /* 0x0000000000017941 */ /* 0x000fea0003800000 */
.L_x_94:
        /* <DEDUP_REMOVED lines=12> */
.L_x_97:
[----:B------:R-:W-:Y:S05]  /*6ff0*/  BSYNC B1 ;  /* 0x0000000000017941 */ /* 0x000fea0003800000 */
.L_x_96:
        /* <DEDUP_REMOVED lines=12> */
.L_x_99:
[----:B------:R-:W-:Y:S05]  /*70c0*/  BSYNC B1 ;  /* 0x0000000000017941 */ /* 0x000fea0003800000 */
.L_x_98:
        /* <DEDUP_REMOVED lines=12> */
.L_x_101:
[----:B------:R-:W-:Y:S05]  /*7190*/  BSYNC B1 ;  /* 0x0000000000017941 */ /* 0x000fea0003800000 */
.L_x_100:
        /* <DEDUP_REMOVED lines=12> */
.L_x_103:
[----:B------:R-:W-:Y:S05]  /*7260*/  BSYNC B1 ;  /* 0x0000000000017941 */ /* 0x000fea0003800000 */
.L_x_102:
        /* <DEDUP_REMOVED lines=12> */
.L_x_105:
[----:B------:R-:W-:Y:S05]  /*7330*/  BSYNC B1 ;  /* 0x0000000000017941 */ /* 0x000fea0003800000 */
.L_x_104:
        /* <DEDUP_REMOVED lines=12> */
.L_x_107:
[----:B------:R-:W-:Y:S05]  /*7400*/  BSYNC B1 ;  /* 0x0000000000017941 */ /* 0x000fea0003800000 */
.L_x_106:
        /* <DEDUP_REMOVED lines=12> */
.L_x_109:
[----:B------:R-:W-:Y:S05]  /*74d0*/  BSYNC B1 ;  /* 0x0000000000017941 */ /* 0x000fea0003800000 */
.L_x_108:
        /* <DEDUP_REMOVED lines=12> */
.L_x_111:
[----:B------:R-:W-:Y:S05]  /*75a0*/  BSYNC B1 ;  /* 0x0000000000017941 */ /* 0x000fea0003800000 */
.L_x_110:
        /* <DEDUP_REMOVED lines=12> */
.L_x_113:
[----:B------:R-:W-:Y:S05]  /*7670*/  BSYNC B1 ;  /* 0x0000000000017941 */ /* 0x000fea0003800000 */
.L_x_112:
        /* <DEDUP_REMOVED lines=12> */
.L_x_115:
[----:B------:R-:W-:Y:S05]  /*7740*/  BSYNC B1 ;  /* 0x0000000000017941 */ /* 0x000fea0003800000 */
.L_x_114:
        /* <DEDUP_REMOVED lines=12> */
.L_x_117:
[----:B------:R-:W-:Y:S05]  /*7810*/  BSYNC B1 ;  /* 0x0000000000017941 */ /* 0x000fea0003800000 */
.L_x_116:
        /* <DEDUP_REMOVED lines=12> */
.L_x_119:
[----:B------:R-:W-:Y:S05]  /*78e0*/  BSYNC B1 ;  /* 0x0000000000017941 */ /* 0x000fea0003800000 */
.L_x_118:
        /* <DEDUP_REMOVED lines=12> */
.L_x_121:
[----:B------:R-:W-:Y:S05]  /*79b0*/  BSYNC B1 ;  /* 0x0000000000017941 */ /* 0x000fea0003800000 */
.L_x_120:
        /* <DEDUP_REMOVED lines=12> */
.L_x_123:
[----:B------:R-:W-:Y:S05]  /*7a80*/  BSYNC B1 ;  /* 0x0000000000017941 */ /* 0x000fea0003800000 */
.L_x_122:
        /* <DEDUP_REMOVED lines=12> */
.L_x_125:
[----:B------:R-:W-:Y:S05]  /*7b50*/  BSYNC B1 ;  /* 0x0000000000017941 */ /* 0x000fea0003800000 */
.L_x_124:
        /* <DEDUP_REMOVED lines=12> */
.L_x_127:
[----:B------:R-:W-:Y:S05]  /*7c20*/  BSYNC B1 ;  /* 0x0000000000017941 */ /* 0x000fea0003800000 */
.L_x_126:
        /* <DEDUP_REMOVED lines=12> */
.L_x_129:
[----:B------:R-:W-:Y:S05]  /*7cf0*/  BSYNC B1 ;  /* 0x0000000000017941 */ /* 0x000fea0003800000 */
.L_x_128:
        /* <DEDUP_REMOVED lines=12> */
.L_x_131:
[----:B------:R-:W-:Y:S05]  /*7dc0*/  BSYNC B1 ;  /* 0x0000000000017941 */ /* 0x000fea0003800000 */
.L_x_130:
        /* <DEDUP_REMOVED lines=12> */
.L_x_133:
[----:B------:R-:W-:Y:S05]  /*7e90*/  BSYNC B1 ;  /* 0x0000000000017941 */ /* 0x000fea0003800000 */
.L_x_132:
        /* <DEDUP_REMOVED lines=12> */
.L_x_135:
[----:B------:R-:W-:Y:S05]  /*7f60*/  BSYNC B1 ;  /* 0x0000000000017941 */ /* 0x000fea0003800000 */
.L_x_134:
        /* <DEDUP_REMOVED lines=12> */
.L_x_137:
[----:B------:R-:W-:Y:S05]  /*8030*/  BSYNC B1 ;  /* 0x0000000000017941 */ /* 0x000fea0003800000 */
.L_x_136:
        /* <DEDUP_REMOVED lines=12> */
.L_x_139:
[----:B------:R-:W-:Y:S05]  /*8100*/  BSYNC B1 ;  /* 0x0000000000017941 */ /* 0x000fea0003800000 */
.L_x_138:
        /* <DEDUP_REMOVED lines=12> */
.L_x_141:
[----:B------:R-:W-:Y:S05]  /*81d0*/  BSYNC B1 ;  /* 0x0000000000017941 */ /* 0x000fea0003800000 */
.L_x_140:
        /* <DEDUP_REMOVED lines=12> */
.L_x_143:
[----:B------:R-:W-:Y:S05]  /*82a0*/  BSYNC B1 ;  /* 0x0000000000017941 */ /* 0x000fea0003800000 */
.L_x_142:
        /* <DEDUP_REMOVED lines=12> */
.L_x_145:
[----:B------:R-:W-:Y:S05]  /*8370*/  BSYNC B1 ;  /* 0x0000000000017941 */ /* 0x000fea0003800000 */
.L_x_144:
        /* <DEDUP_REMOVED lines=12> */
.L_x_147:
[----:B------:R-:W-:Y:S05]  /*8440*/  BSYNC B1 ;  /* 0x0000000000017941 */ /* 0x000fea0003800000 */
.L_x_146:
        /* <DEDUP_REMOVED lines=12> */
.L_x_149:
[----:B------:R-:W-:Y:S05]  /*8510*/  BSYNC B1 ;  /* 0x0000000000017941 */ /* 0x000fea0003800000 */
.L_x_148:
        /* <DEDUP_REMOVED lines=12> */
.L_x_151:
[----:B------:R-:W-:Y:S05]  /*85e0*/  BSYNC B1 ;  /* 0x0000000000017941 */ /* 0x000fea0003800000 */
.L_x_150:
        /* <DEDUP_REMOVED lines=12> */
.L_x_153:
[----:B------:R-:W-:Y:S05]  /*86b0*/  BSYNC B1 ;  /* 0x0000000000017941 */ /* 0x000fea0003800000 */
.L_x_152:
        /* <DEDUP_REMOVED lines=12> */
.L_x_155:
[----:B------:R-:W-:Y:S05]  /*8780*/  BSYNC B1 ;  /* 0x0000000000017941 */ /* 0x000fea0003800000 */
.L_x_154:
        /* <DEDUP_REMOVED lines=12> */
.L_x_157:
[----:B------:R-:W-:Y:S05]  /*8850*/  BSYNC B1 ;  /* 0x0000000000017941 */ /* 0x000fea0003800000 */
.L_x_156:
        /* <DEDUP_REMOVED lines=12> */
.L_x_159:
[----:B------:R-:W-:Y:S05]  /*8920*/  BSYNC B1 ;  /* 0x0000000000017941 */ /* 0x000fea0003800000 */
.L_x_158:
        /* <DEDUP_REMOVED lines=12> */
.L_x_161:
[----:B------:R-:W-:Y:S05]  /*89f0*/  BSYNC B1 ;  /* 0x0000000000017941 */ /* 0x000fea0003800000 */
.L_x_160:
        /* <DEDUP_REMOVED lines=12> */
.L_x_163:
[----:B------:R-:W-:Y:S05]  /*8ac0*/  BSYNC B1 ;  /* 0x0000000000017941 */ /* 0x000fea0003800000 */
.L_x_162:
        /* <DEDUP_REMOVED lines=12> */
.L_x_165:
[----:B------:R-:W-:Y:S05]  /*8b90*/  BSYNC B1 ;  /* 0x0000000000017941 */ /* 0x000fea0003800000 */
.L_x_164:
        /* <DEDUP_REMOVED lines=12> */
.L_x_167:
[----:B------:R-:W-:Y:S05]  /*8c60*/  BSYNC B1 ;  /* 0x0000000000017941 */ /* 0x000fea0003800000 */
.L_x_166:
        /* <DEDUP_REMOVED lines=12> */
.L_x_169:
[----:B------:R-:W-:Y:S05]  /*8d30*/  BSYNC B1 ;  /* 0x0000000000017941 */ /* 0x000fea0003800000 */
.L_x_168:
        /* <DEDUP_REMOVED lines=12> */
.L_x_171:
[----:B------:R-:W-:Y:S05]  /*8e00*/  BSYNC B1 ;  /* 0x0000000000017941 */ /* 0x000fea0003800000 */
.L_x_170:
        /* <DEDUP_REMOVED lines=12> */
.L_x_173:
[----:B------:R-:W-:Y:S05]  /*8ed0*/  BSYNC B1 ;  /* 0x0000000000017941 */ /* 0x000fea0003800000 */
.L_x_172:
        /* <DEDUP_REMOVED lines=12> */
.L_x_175:
[----:B------:R-:W-:Y:S05]  /*8fa0*/  BSYNC B1 ;  /* 0x0000000000017941 */ /* 0x000fea0003800000 */
.L_x_174:
        /* <DEDUP_REMOVED lines=12> */
.L_x_177:
[----:B------:R-:W-:Y:S05]  /*9070*/  BSYNC B1 ;  /* 0x0000000000017941 */ /* 0x000fea0003800000 */
.L_x_176:
        /* <DEDUP_REMOVED lines=12> */
.L_x_179:
[----:B------:R-:W-:Y:S05]  /*9140*/  BSYNC B1 ;  /* 0x0000000000017941 */ /* 0x000fea0003800000 */
.L_x_178:
        /* <DEDUP_REMOVED lines=12> */
.L_x_181:
[----:B------:R-:W-:Y:S05]  /*9210*/  BSYNC B1 ;  /* 0x0000000000017941 */ /* 0x000fea0003800000 */
.L_x_180:
        /* <DEDUP_REMOVED lines=12> */
.L_x_183:
[----:B------:R-:W-:Y:S05]  /*92e0*/  BSYNC B1 ;  /* 0x0000000000017941 */ /* 0x000fea0003800000 */
.L_x_182:
        /* <DEDUP_REMOVED lines=12> */
.L_x_185:
[----:B------:R-:W-:Y:S05]  /*93b0*/  BSYNC B1 ;  /* 0x0000000000017941 */ /* 0x000fea0003800000 */
.L_x_184:
        /* <DEDUP_REMOVED lines=12> */
.L_x_187:
[----:B------:R-:W-:Y:S05]  /*9480*/  BSYNC B1 ;  /* 0x0000000000017941 */ /* 0x000fea0003800000 */
.L_x_186:
        /* <DEDUP_REMOVED lines=12> */
.L_x_189:
[----:B------:R-:W-:Y:S05]  /*9550*/  BSYNC B1 ;  /* 0x0000000000017941 */ /* 0x000fea0003800000 */
.L_x_188:
        /* <DEDUP_REMOVED lines=12> */
.L_x_191:
[----:B------:R-:W-:Y:S05]  /*9620*/  BSYNC B1 ;  /* 0x0000000000017941 */ /* 0x000fea0003800000 */
.L_x_190:
[----:B-----5:R-:W-:Y:S01]  /*9630*/  LOP3.LUT R32, R32, 0xff, RZ, 0xc0, !PT ;  /* 0x000000ff20207812 */ /* 0x020fe200078ec0ff */
[----:B------:R-:W-:Y:S01]  /*9640*/  BSSY B1, `(.L_x_192) ;  /* 0x000000b000017945 */ /* 0x000fe20003800000 */
[----:B------:R-:W-:Y:S02]  /*9650*/  ISETP.LT.OR P5, PT, R35, 0x99, !P1 ;  /* 0x000000992300780c */ /* 0x000fe40004fa1670 */
[----:B------:R-:W-:-:S05]  /*9660*/  F2FP.F16.E4M3.UNPACK_B R32, R32 ;  /* 0x00000020ff20723e */ /* 0x000fca00020006ff */
[----:B------:R-:W-:-:S05]  /*9670*/  HADD2.F32 R32, -RZ, R32.H0_H0 ;  /* 0x20000020ff207230 */ /* 0x000fca0000004100 */
[----:B------:R-:W-:-:S04]  /*9680*/  FMUL R32, R32, UR19 ;  /* 0x0000001320207c20 */ /* 0x000fc80008400000 */
[----:B------:R-:W-:Y:S01]  /*9690*/  FFMA R32, R23, UR20, R32 ;  /* 0x0000001417207c23 */ /* 0x000fe20008000020 */
[----:B------:R-:W-:-:S04]  /*96a0*/  PRMT R23, RZ, 0x7610, R23 ;  /* 0x00007610ff177816 */ /* 0x000fc80000000017 */
[----:B----4-:R-:W-:-:S05]  /*96b0*/  F2FP.SATFINITE.E4M3.F32.PACK_AB_MERGE_C R33, RZ, R32, RZ ;  /* 0x00000020ff21723e */ /* 0x010fca00048070ff */
[----:B------:R4:W-:Y:S01]  /*96c0*/  @!P4 STG.E.U8 desc[UR16][R26.64+0x91], R33 ;  /* 0x000091211a00c986 */ /* 0x0009e2000c101110 */
[----:B------:R-:W-:Y:S05]  /*96d0*/  @P5 BRA `(.L_x_193) ;  /* 0x0000000000045947 */ /* 0x000fea0003800000 */
[----:B------:R0:W5:Y:S02]  /*96e0*/  LDG.E.U8 R23, desc[UR16][R28.64+0x98] ;  /* 0x000098101c177981 */ /* 0x000164000c1e1100 */
.L_x_193:
[----:B------:R-:W-:Y:S05]  /*96f0*/  BSYNC B1 ;  /* 0x0000000000017941 */ /* 0x000fea0003800000 */
.L_x_192:
        /* <DEDUP_REMOVED lines=8> */
[----:B------:R-:W-:-:S05]  /*9780*/  F2FP.SATFINITE.E4M3.F32.PACK_AB_MERGE_C R23, RZ, R23, RZ ;  /* 0x00000017ff17723e */ /* 0x000fca00048070ff */
[----:B------:R0:W-:Y:S01]  /*9790*/  @!P5 STG.E.U8 desc[UR16][R24.64+0x98], R23 ;  /* 0x000098171800d986 */ /* 0x0001e2000c101110 */
[----:B------:R-:W-:Y:S05]  /*97a0*/  @P4 BRA `(.L_x_195) ;  /* 0x0000000000044947 */ /* 0x000fea0003800000 */
[----:B------:R0:W5:Y:S02]  /*97b0*/  LDG.E.U8 R22, desc[UR16][R28.64+0x99] ;  /* 0x000099101c167981 */ /* 0x000164000c1e1100 */
.L_x_195:
[----:B------:R-:W-:Y:S05]  /*97c0*/  BSYNC B1 ;  /* 0x0000000000017941 */ /* 0x000fea0003800000 */
.L_x_194:
        /* <DEDUP_REMOVED lines=8> */
[----:B0-----:R-:W-:-:S05]  /*9850*/  F2FP.SATFINITE.E4M3.F32.PACK_AB_MERGE_C R23, RZ, R22, RZ ;  /* 0x00000016ff17723e */ /* 0x001fca00048070ff */
[----:B------:R0:W-:Y:S01]  /*9860*/  @!P4 STG.E.U8 desc[UR16][R24.64+0x99], R23 ;  /* 0x000099171800c986 */ /* 0x0001e2000c101110 */
[----:B------:R-:W-:Y:S05]  /*9870*/  @P5 BRA `(.L_x_197) ;  /* 0x0000000000045947 */ /* 0x000fea0003800000 */
[----:B------:R0:W5:Y:S02]  /*9880*/  LDG.E.U8 R21, desc[UR16][R30.64+0x98] ;  /* 0x000098101e157981 */ /* 0x000164000c1e1100 */
.L_x_197:
[----:B------:R-:W-:Y:S05]  /*9890*/  BSYNC B1 ;  /* 0x0000000000017941 */ /* 0x000fea0003800000 */
.L_x_196:
        /* <DEDUP_REMOVED lines=12> */
.L_x_199:
[----:B------:R-:W-:Y:S05]  /*9960*/  BSYNC B1 ;  /* 0x0000000000017941 */ /* 0x000fea0003800000 */
.L_x_198:
        /* <DEDUP_REMOVED lines=12> */
.L_x_201:
[----:B------:R-:W-:Y:S05]  /*9a30*/  BSYNC B1 ;  /* 0x0000000000017941 */ /* 0x000fea0003800000 */
.L_x_200:
        /* <DEDUP_REMOVED lines=12> */
.L_x_203:
[----:B------:R-:W-:Y:S05]  /*9b00*/  BSYNC B1 ;  /* 0x0000000000017941 */ /* 0x000fea0003800000 */
.L_x_202:
        /* <DEDUP_REMOVED lines=12> */
.L_x_205:
[----:B------:R-:W-:Y:S05]  /*9bd0*/  BSYNC B1 ;  /* 0x0000000000017941 */ /* 0x000fea0003800000 */
.L_x_204:
        /* <DEDUP_REMOVED lines=12> */
.L_x_207:
[----:B------:R-:W-:Y:S05]  /*9ca0*/  BSYNC B1 ;  /* 0x0000000000017941 */ /* 0x000fea0003800000 */
.L_x_206:
        /* <DEDUP_REMOVED lines=12> */
.L_x_209:
[----:B------:R-:W-:Y:S05]  /*9d70*/  BSYNC B1 ;  /* 0x0000000000017941 */ /* 0x000fea0003800000 */
.L_x_208:
        /* <DEDUP_REMOVED lines=12> */
.L_x_211:
[----:B------:R-:W-:Y:S05]  /*9e40*/  BSYNC B1 ;  /* 0x0000000000017941 */ /* 0x000fea0003800000 */
.L_x_210:
        /* <DEDUP_REMOVED lines=12> */
.L_x_213:
[----:B------:R-:W-:Y:S05]  /*9f10*/  BSYNC B1 ;  /* 0x0000000000017941 */ /* 0x000fea0003800000 */
.L_x_212:
        /* <DEDUP_REMOVED lines=12> */
.L_x_215:
[----:B------:R-:W-:Y:S05]  /*9fe0*/  BSYNC B1 ;  /* 0x0000000000017941 */ /* 0x000fea0003800000 */
.L_x_214:
        /* <DEDUP_REMOVED lines=12> */
.L_x_217:
[----:B------:R-:W-:Y:S05]  /*a0b0*/  BSYNC B1 ;  /* 0x0000000000017941 */ /* 0x000fea0003800000 */
.L_x_216:
        /* <DEDUP_REMOVED lines=12> */
.L_x_219:
[----:B------:R-:W-:Y:S05]  /*a180*/  BSYNC B1 ;  /* 0x0000000000017941 */ /* 0x000fea0003800000 */
.L_x_218:
        /* <DEDUP_REMOVED lines=12> */
.L_x_221:
[----:B------:R-:W-:Y:S05]  /*a250*/  BSYNC B1 ;  /* 0x0000000000017941 */ /* 0x000fea0003800000 */
.L_x_220:
        /* <DEDUP_REMOVED lines=12> */
.L_x_223:
[----:B------:R-:W-:Y:S05]  /*a320*/  BSYNC B1 ;  /* 0x0000000000017941 */ /* 0x000fea0003800000 */
.L_x_222:
        /* <DEDUP_REMOVED lines=12> */
.L_x_225:
[----:B------:R-:W-:Y:S05]  /*a3f0*/  BSYNC B1 ;  /* 0x0000000000017941 */ /* 0x000fea0003800000 */
.L_x_224:
        /* <DEDUP_REMOVED lines=12> */
.L_x_227:
[----:B------:R-:W-:Y:S05]  /*a4c0*/  BSYNC B1 ;  /* 0x0000000000017941 */ /* 0x000fea0003800000 */
.L_x_226:
        /* <DEDUP_REMOVED lines=12> */
.L_x_229:
[----:B------:R-:W-:Y:S05]  /*a590*/  BSYNC B1 ;  /* 0x0000000000017941 */ /* 0x000fea0003800000 */
.L_x_228:
        /* <DEDUP_REMOVED lines=12> */
.L_x_231:
[----:B------:R-:W-:Y:S05]  /*a660*/  BSYNC B1 ;  /* 0x0000000000017941 */ /* 0x000fea0003800000 */
.L_x_230:
        /* <DEDUP_REMOVED lines=12> */
.L_x_233:
[----:B------:R-:W-:Y:S05]  /*a730*/  BSYNC B1 ;  /* 0x0000000000017941 */ /* 0x000fea0003800000 */
.L_x_232:
        /* <DEDUP_REMOVED lines=12> */
.L_x_235:
[----:B------:R-:W-:Y:S05]  /*a800*/  BSYNC B1 ;  /* 0x0000000000017941 */ /* 0x000fea0003800000 */
.L_x_234:
[----:B-----5:R-:W-:Y:S01]  /*a810*/  LOP3.LUT R2, R2, 0xff, RZ, 0xc0, !PT ;  /* 0x000000ff02027812 */ /* 0x020fe200078ec0ff */
[----:B------:R-:W-:Y:S01]  /*a820*/  BSSY B1, `(.L_x_236) ;  /* 0x000000b000017945 */ /* 0x000fe20003800000 */
[----:B------:R-:W-:Y:S02]  /*a830*/  ISETP.LT.OR P5, PT, R35, 0xc1, !P2 ;  /* 0x000000c12300780c */ /* 0x000fe400057a1670 */
[----:B------:R-:W-:-:S05]  /*a840*/  F2FP.F16.E4M3.UNPACK_B R2, R2 ;  /* 0x00000002ff02723e */ /* 0x000fca00020006ff */
[----:B------:R-:W-:-:S05]  /*a850*/  HADD2.F32 R2, -RZ, R2.H0_H0 ;  /* 0x20000002ff027230 */ /* 0x000fca0000004100 */
[----:B0-----:R-:W-:-:S04]  /*a860*/  FMUL R3, R2, UR19 ;  /* 0x0000001302037c20 */ /* 0x001fc80008400000 */
[----:B------:R-:W-:Y:S01]  /*a870*/  FFMA R3, R0, UR20, R3 ;  /* 0x0000001400037c23 */ /* 0x000fe20008000003 */
[----:B------:R-:W-:-:S04]  /*a880*/  PRMT R0, RZ, 0x7610, R0 ;  /* 0x00007610ff007816 */ /* 0x000fc80000000000 */
[----:B------:R-:W-:-:S05]  /*a890*/  F2FP.SATFINITE.E4M3.F32.PACK_AB_MERGE_C R3, RZ, R3, RZ ;  /* 0x00000003ff03723e */ /* 0x000fca00048070ff */
[----:B------:R0:W-:Y:S01]  /*a8a0*/  @!P4 STG.E.U8 desc[UR16][R24.64+0xc1], R3 ;  /* 0x0000c1031800c986 */ /* 0x0001e2000c101110 */
[----:B------:R-:W-:Y:S05]  /*a8b0*/  @P5 BRA `(.L_x_237) ;  /* 0x0000000000045947 */ /* 0x000fea0003800000 */
[----:B------:R0:W5:Y:S02]  /*a8c0*/  LDG.E.U8 R0, desc[UR16][R30.64+0xc0] ;  /* 0x0000c0101e007981 */ /* 0x000164000c1e1100 */
.L_x_237:
[----:B------:R-:W-:Y:S05]  /*a8d0*/  BSYNC B1 ;  /* 0x0000000000017941 */ /* 0x000fea0003800000 */
.L_x_236:
[----:B------:R-:W2:Y:S01]  /*a8e0*/  LDL.LU R2, [R1] ;  /* 0x0000000001027983 */ /* 0x000ea20000300800 */
[----:B-----5:R-:W-:Y:S01]  /*a8f0*/  LOP3.LUT R0, R0, 0xff, RZ, 0xc0, !PT ;  /* 0x000000ff00007812 */ /* 0x020fe200078ec0ff */
[----:B------:R-:W-:Y:S01]  /*a900*/  BSSY B1, `(.L_x_238) ;  /* 0x000000b000017945 */ /* 0x000fe20003800000 */
[----:B------:R-:W-:Y:S02]  /*a910*/  ISETP.LT.OR P4, PT, R35, 0xc2, !P2 ;  /* 0x000000c22300780c */ /* 0x000fe40005781670 */
[----:B------:R-:W-:-:S05]  /*a920*/  F2FP.F16.E4M3.UNPACK_B R0, R0 ;  /* 0x00000000ff00723e */ /* 0x000fca00020006ff */
[----:B------:R-:W-:-:S05]  /*a930*/  HADD2.F32 R0, -RZ, R0.H0_H0 ;  /* 0x20000000ff007230 */ /* 0x000fca0000004100 */
[----:B------:R-:W-:-:S04]  /*a940*/  FMUL R0, R0, UR19 ;  /* 0x0000001300007c20 */ /* 0x000fc80008400000 */
[----:B--2---:R-:W-:-:S05]  /*a950*/  FFMA R0, R2, UR20, R0 ;  /* 0x0000001402007c23 */ /* 0x004fca0008000000 */
[----:B0-----:R-:W-:Y:S02]  /*a960*/  F2FP.SATFINITE.E4M3.F32.PACK_AB_MERGE_C R3, RZ, R0, RZ ;  /* 0x00000000ff03723e */ /* 0x001fe400048070ff */
[----:B------:R-:W-:-:S03]  /*a970*/  PRMT R0, RZ, 0x7610, R0 ;  /* 0x00007610ff007816 */ /* 0x000fc60000000000 */
[----:B------:R0:W-:Y:S01]  /*a980*/  @!P5 STG.E.U8 desc[UR16][R26.64+0xc0], R3 ;  /* 0x0000c0031a00d986 */ /* 0x0001e2000c101110 */
[----:B------:R-:W-:Y:S05]  /*a990*/  @P4 BRA `(.L_x_239) ;  /* 0x0000000000044947 */ /* 0x000fea0003800000 */
[----:B------:R2:W5:Y:S02]  /*a9a0*/  LDG.E.U8 R0, desc[UR16][R30.64+0xc1] ;  /* 0x0000c1101e007981 */ /* 0x000564000c1e1100 */
.L_x_239:
[----:B------:R-:W-:Y:S05]  /*a9b0*/  BSYNC B1 ;  /* 0x0000000000017941 */ /* 0x000fea0003800000 */
.L_x_238:
[----:B------:R-:W3:Y:S01]  /*a9c0*/  LDL.LU R2, [R1+0x4] ;  /* 0x0000040001027983 */ /* 0x000ee20000300800 */
[----:B-----5:R-:W-:Y:S01]  /*a9d0*/  LOP3.LUT R0, R0, 0xff, RZ, 0xc0, !PT ;  /* 0x000000ff00007812 */ /* 0x020fe200078ec0ff */
[----:B------:R-:W-:Y:S01]  /*a9e0*/  BSSY B1, `(.L_x_240) ;  /* 0x000000b000017945 */ /* 0x000fe20003800000 */
[----:B------:R-:W-:Y:S02]  /*a9f0*/  ISETP.LT.OR P5, PT, R35, 0xc9, !P1 ;  /* 0x000000c92300780c */ /* 0x000fe40004fa1670 */
[----:B------:R-:W-:-:S05]  /*aa00*/  F2FP.F16.E4M3.UNPACK_B R0, R0 ;  /* 0x00000000ff00723e */ /* 0x000fca00020006ff */
[----:B------:R-:W-:-:S05]  /*aa10*/  HADD2.F32 R0, -RZ, R0.H0_H0 ;  /* 0x20000000ff007230 */ /* 0x000fca0000004100 */
[----:B------:R-:W-:-:S04]  /*aa20*/  FMUL R0, R0, UR19 ;  /* 0x0000001300007c20 */ /* 0x000fc80008400000 */
[----:B---3--:R-:W-:-:S05]  /*aa30*/  FFMA R0, R2, UR20, R0 ;  /* 0x0000001402007c23 */ /* 0x008fca0008000000 */
[----:B0-----:R-:W-:Y:S02]  /*aa40*/  F2FP.SATFINITE.E4M3.F32.PACK_AB_MERGE_C R3, RZ, R0, RZ ;  /* 0x00000000ff03723e */ /* 0x001fe400048070ff */
[----:B------:R-:W-:-:S03]  /*aa50*/  PRMT R0, RZ, 0x7610, R0 ;  /* 0x00007610ff007816 */ /* 0x000fc60000000000 */
[----:B------:R0:W-:Y:S01]  /*aa60*/  @!P4 STG.E.U8 desc[UR16][R26.64+0xc1], R3 ;  /* 0x0000c1031a00c986 */ /* 0x0001e2000c101110 */
[----:B------:R-:W-:Y:S05]  /*aa70*/  @P5 BRA `(.L_x_241) ;  /* 0x0000000000045947 */ /* 0x000fea0003800000 */
[----:B------:R3:W5:Y:S02]  /*aa80*/  LDG.E.U8 R0, desc[UR16][R28.64+0xc8] ;  /* 0x0000c8101c007981 */ /* 0x000764000c1e1100 */
.L_x_241:
[----:B------:R-:W-:Y:S05]  /*aa90*/  BSYNC B1 ;  /* 0x0000000000017941 */ /* 0x000fea0003800000 */
.L_x_240:
[----:B------:R-:W2:Y:S01]  /*aaa0*/  LDL.LU R2, [R1+0x8] ;  /* 0x0000080001027983 */ /* 0x000ea20000300800 */
        /* <DEDUP_REMOVED lines=12> */
.L_x_243:
[----:B------:R-:W-:Y:S05]  /*ab70*/  BSYNC B1 ;  /* 0x0000000000017941 */ /* 0x000fea0003800000 */
.L_x_242:
        /* <DEDUP_REMOVED lines=13> */
.L_x_245:
[----:B------:R-:W-:Y:S05]  /*ac50*/  BSYNC B1 ;  /* 0x0000000000017941 */ /* 0x000fea0003800000 */
.L_x_244:
        /* <DEDUP_REMOVED lines=13> */
.L_x_247:
[----:B------:R-:W-:Y:S05]  /*ad30*/  BSYNC B1 ;  /* 0x0000000000017941 */ /* 0x000fea0003800000 */
.L_x_246:
        /* <DEDUP_REMOVED lines=13> */
.L_x_249:
[----:B------:R-:W-:Y:S05]  /*ae10*/  BSYNC B1 ;  /* 0x0000000000017941 */ /* 0x000fea0003800000 */
.L_x_248:
        /* <DEDUP_REMOVED lines=13> */
.L_x_251:
[----:B------:R-:W-:Y:S05]  /*aef0*/  BSYNC B1 ;  /* 0x0000000000017941 */ /* 0x000fea0003800000 */
.L_x_250:
        /* <DEDUP_REMOVED lines=13> */
.L_x_253:
[----:B------:R-:W-:Y:S05]  /*afd0*/  BSYNC B1 ;  /* 0x0000000000017941 */ /* 0x000fea0003800000 */
.L_x_252:
        /* <DEDUP_REMOVED lines=13> */
.L_x_255:
[----:B------:R-:W-:Y:S05]  /*b0b0*/  BSYNC B1 ;  /* 0x0000000000017941 */ /* 0x000fea0003800000 */
.L_x_254:
        /* <DEDUP_REMOVED lines=13> */
.L_x_257:
[----:B------:R-:W-:Y:S05]  /*b190*/  BSYNC B1 ;  /* 0x0000000000017941 */ /* 0x000fea0003800000 */
.L_x_256:
        /* <DEDUP_REMOVED lines=13> */
.L_x_259:
[----:B------:R-:W-:Y:S05]  /*b270*/  BSYNC B1 ;  /* 0x0000000000017941 */ /* 0x000fea0003800000 */
.L_x_258:
        /* <DEDUP_REMOVED lines=13> */
.L_x_261:
[----:B------:R-:W-:Y:S05]  /*b350*/  BSYNC B1 ;  /* 0x0000000000017941 */ /* 0x000fea0003800000 */
.L_x_260:
        /* <DEDUP_REMOVED lines=13> */
.L_x_263:
[----:B------:R-:W-:Y:S05]  /*b430*/  BSYNC B1 ;  /* 0x0000000000017941 */ /* 0x000fea0003800000 */
.L_x_262:
        /* <DEDUP_REMOVED lines=13> */
.L_x_265:
[----:B------:R-:W-:Y:S05]  /*b510*/  BSYNC B1 ;  /* 0x0000000000017941 */ /* 0x000fea0003800000 */
.L_x_264:
        /* <DEDUP_REMOVED lines=13> */
.L_x_267:
[----:B------:R-:W-:Y:S05]  /*b5f0*/  BSYNC B1 ;  /* 0x0000000000017941 */ /* 0x000fea0003800000 */
.L_x_266:
        /* <DEDUP_REMOVED lines=13> */
.L_x_269:
[----:B------:R-:W-:Y:S05]  /*b6d0*/  BSYNC B1 ;  /* 0x0000000000017941 */ /* 0x000fea0003800000 */
.L_x_268:
        /* <DEDUP_REMOVED lines=13> */
.L_x_271:
[----:B------:R-:W-:Y:S05]  /*b7b0*/  BSYNC B1 ;  /* 0x0000000000017941 */ /* 0x000fea0003800000 */
.L_x_270:
        /* <DEDUP_REMOVED lines=13> */
.L_x_273:
[----:B------:R-:W-:Y:S05]  /*b890*/  BSYNC B1 ;  /* 0x0000000000017941 */ /* 0x000fea0003800000 */
.L_x_272:
        /* <DEDUP_REMOVED lines=13> */
.L_x_275:
[----:B------:R-:W-:Y:S05]  /*b970*/  BSYNC B1 ;  /* 0x0000000000017941 */ /* 0x000fea0003800000 */
.L_x_274:
        /* <DEDUP_REMOVED lines=13> */
.L_x_277:
[----:B------:R-:W-:Y:S05]  /*ba50*/  BSYNC B1 ;  /* 0x0000000000017941 */ /* 0x000fea0003800000 */
.L_x_276:
        /* <DEDUP_REMOVED lines=13> */
.L_x_279:
[----:B------:R-:W-:Y:S05]  /*bb30*/  BSYNC B1 ;  /* 0x0000000000017941 */ /* 0x000fea0003800000 */
.L_x_278:
        /* <DEDUP_REMOVED lines=13> */
.L_x_281:
[----:B------:R-:W-:Y:S05]  /*bc10*/  BSYNC B1 ;  /* 0x0000000000017941 */ /* 0x000fea0003800000 */
.L_x_280:
        /* <DEDUP_REMOVED lines=13> */
.L_x_283:
[----:B------:R-:W-:Y:S05]  /*bcf0*/  BSYNC B1 ;  /* 0x0000000000017941 */ /* 0x000fea0003800000 */
.L_x_282:
        /* <DEDUP_REMOVED lines=13> */
.L_x_285:
[----:B------:R-:W-:Y:S05]  /*bdd0*/  BSYNC B1 ;  /* 0x0000000000017941 */ /* 0x000fea0003800000 */
.L_x_284:
        /* <DEDUP_REMOVED lines=13> */
.L_x_287:
[----:B------:R-:W-:Y:S05]  /*beb0*/  BSYNC B1 ;  /* 0x0000000000017941 */ /* 0x000fea0003800000 */
.L_x_286:
        /* <DEDUP_REMOVED lines=13> */
.L_x_289:
[----:B------:R-:W-:Y:S05]  /*bf90*/  BSYNC B1 ;  /* 0x0000000000017941 */ /* 0x000fea0003800000 */
.L_x_288:
        /* <DEDUP_REMOVED lines=13> */
.L_x_291:
[----:B------:R-:W-:Y:S05]  /*c070*/  BSYNC B1 ;  /* 0x0000000000017941 */ /* 0x000fea0003800000 */
.L_x_290:
        /* <DEDUP_REMOVED lines=13> */
.L_x_293:
[----:B------:R-:W-:Y:S05]  /*c150*/  BSYNC B1 ;  /* 0x0000000000017941 */ /* 0x000fea0003800000 */
.L_x_292:
        /* <DEDUP_REMOVED lines=13> */
.L_x_295:
[----:B------:R-:W-:Y:S05]  /*c230*/  BSYNC B1 ;  /* 0x0000000000017941 */ /* 0x000fea0003800000 */
.L_x_294:
[----:B------:R-:W-:Y:S05]  /*c240*/  @P2 BRA `(.L_x_296) ;  /* 0x0000002000a42947 */ /* 0x000fea0003800000 */
[----:B------:R-:W2:Y:S01]  /*c250*/  LDL.LU R2, [R1+0x74] ;  /* 0x0000740001027983 */ /* 0x000ea20000300800 */
[----:B-----5:R-:W-:-:S04]  /*c260*/  LOP3.LUT R0, R0, 0xff, RZ, 0xc0, !PT ;  /* 0x000000ff00007812 */ /* 0x020fc800078ec0ff */
[----:B------:R-:W-:-:S05]  /*c270*/  F2FP.F16.E4M3.UNPACK_B R0, R0 ;  /* 0x00000000ff00723e */ /* 0x000fca00020006ff */
[----:B------:R-:W-:-:S05]  /*c280*/  HADD2.F32 R0, -RZ, R0.H0_H0 ;  /* 0x20000000ff007230 */ /* 0x000fca0000004100 */
[----:B------:R-:W-:-:S04]  /*c290*/  FMUL R0, R0, UR19 ;  /* 0x0000001300007c20 */ /* 0x000fc80008400000 */
[----:B--2---:R-:W-:-:S05]  /*c2a0*/  FFMA R0, R2, UR20, R0 ;  /* 0x0000001402007c23 */ /* 0x004fca0008000000 */
[----:B0-----:R-:W-:-:S05]  /*c2b0*/  F2FP.SATFINITE.E4M3.F32.PACK_AB_MERGE_C R3, RZ, R0, RZ ;  /* 0x00000000ff03723e */ /* 0x001fca00048070ff */
[----:B------:R0:W-:Y:S01]  /*c2c0*/  STG.E.U8 desc[UR16][R26.64+0xf9], R3 ;  /* 0x0000f9031a007986 */ /* 0x0001e2000c101110 */
[----:B------:R-:W-:Y:S05]  /*c2d0*/  BRA `(.L_x_296) ;  /* 0x0000002000807947 */ /* 0x000fea0003800000 */
.L_x_39:
[C---:B------:R-:W-:Y:S01]  /*c2e0*/  ISETP.GE.AND P2, PT, R38.reuse, 0x1, PT ;  /* 0x000000012600780c */ /* 0x040fe20003f46270 */
[----:B------:R-:W2:Y:S01]  /*c2f0*/  LDL.LU R227, [R1+0x14] ;  /* 0x0000140001e37983 */ /* 0x000ea20000300800 */
[----:B------:R-:W-:Y:S01]  /*c300*/  ISETP.GE.AND P1, PT, R38, 0x9, PT ;  /* 0x000000092600780c */ /* 0x000fe20003f26270 */
[----:B------:R-:W-:Y:S01]  /*c310*/  FMUL R226, R226, UR20 ;  /* 0x00000014e2e27c20 */ /* 0x000fe20008400000 */
[----:B------:R-:W-:Y:S01]  /*c320*/  ISETP.LT.OR P4, PT, R35, 0x1, !P2 ;  /* 0x000000012300780c */ /* 0x000fe20005781670 */
[----:B------:R-:W-:Y:S01]  /*c330*/  FMUL R225, R225, UR20 ;  /* 0x00000014e1e17c20 */ /* 0x000fe20008400000 */
[C---:B------:R-:W-:Y:S01]  /*c340*/  ISETP.LT.OR P5, PT, R35.reuse, 0x2, !P2 ;  /* 0x000000022300780c */ /* 0x040fe200057a1670 */
[----:B------:R-:W-:Y:S01]  /*c350*/  FMUL R224, R224, UR20 ;  /* 0x00000014e0e07c20 */ /* 0x000fe20008400000 */
[----:B------:R-:W-:Y:S02]  /*c360*/  ISETP.LT.OR P6, PT, R35, 0x1, !P1 ;  /* 0x000000012300780c */ /* 0x000fe40004fc1670 */
[----:B------:R-:W-:-:S02]  /*c370*/  F2FP.SATFINITE.E4M3.F32.PACK_AB_MERGE_C R29, RZ, R226, RZ ;  /* 0x000000e2ff1d723e */ /* 0x000fc400048070ff */
[----:B------:R-:W-:Y:S01]  /*c380*/  F2FP.SATFINITE.E4M3.F32.PACK_AB_MERGE_C R225, RZ, R225, RZ ;  /* 0x000000e1ffe1723e */ /* 0x000fe200048070ff */
[----:B------:R-:W-:Y:S01]  /*c390*/  FMUL R223, R223, UR20 ;  /* 0x00000014dfdf7c20 */ /* 0x000fe20008400000 */
[----:B------:R-:W-:Y:S01]  /*c3a0*/  F2FP.SATFINITE.E4M3.F32.PACK_AB_MERGE_C R31, RZ, R224, RZ ;  /* 0x000000e0ff1f723e */ /* 0x000fe200048070ff */
[----:B------:R-:W-:Y:S01]  /*c3b0*/  FMUL R222, R222, UR20 ;  /* 0x00000014dede7c20 */ /* 0x000fe20008400000 */
[----:B------:R-:W-:Y:S01]  /*c3c0*/  FMUL R221, R221, UR20 ;  /* 0x00000014dddd7c20 */ /* 0x000fe20008400000 */
[----:B------:R0:W-:Y:S01]  /*c3d0*/  @!P4 STG.E.U8 desc[UR16][R24.64], R29 ;  /* 0x0000001d1800c986 */ /* 0x0001e2000c101110 */
[----:B------:R-:W-:-:S03]  /*c3e0*/  ISETP.LT.OR P4, PT, R35, 0x2, !P1 ;  /* 0x000000022300780c */ /* 0x000fc60004f81670 */
[----:B------:R-:W-:Y:S01]  /*c3f0*/  @!P5 STG.E.U8 desc[UR16][R24.64+0x1], R225 ;  /* 0x000001e11800d986 */ /* 0x000fe2000c101110 */
[----:B------:R-:W-:-:S03]  /*c400*/  ISETP.LT.OR P5, PT, R35, 0x9, !P2 ;  /* 0x000000092300780c */ /* 0x000fc600057a1670 */
[----:B------:R1:W-:Y:S01]  /*c410*/  @!P6 STG.E.U8 desc[UR16][R26.64], R31 ;  /* 0x0000001f1a00e986 */ /* 0x0003e2000c101110 */
[----:B------:R-:W-:Y:S02]  /*c420*/  ISETP.LT.OR P6, PT, R35, 0xa, !P2 ;  /* 0x0000000a2300780c */ /* 0x000fe400057c1670 */
[----:B------:R-:W-:Y:S01]  /*c430*/  F2FP.SATFINITE.E4M3.F32.PACK_AB_MERGE_C R223, RZ, R223, RZ ;  /* 0x000000dfffdf723e */ /* 0x000fe200048070ff */
[----:B------:R-:W-:Y:S01]  /*c440*/  FMUL R219, R219, UR20 ;  /* 0x00000014dbdb7c20 */ /* 0x000fe20008400000 */
[----:B------:R-:W-:Y:S01]  /*c450*/  F2FP.SATFINITE.E4M3.F32.PACK_AB_MERGE_C R33, RZ, R222, RZ ;  /* 0x000000deff21723e */ /* 0x000fe200048070ff */
[----:B------:R-:W-:Y:S01]  /*c460*/  FMUL R220, R220, UR20 ;  /* 0x00000014dcdc7c20 */ /* 0x000fe20008400000 */
[----:B------:R-:W-:Y:S01]  /*c470*/  F2FP.SATFINITE.E4M3.F32.PACK_AB_MERGE_C R221, RZ, R221, RZ ;  /* 0x000000ddffdd723e */ /* 0x000fe200048070ff */
[----:B------:R-:W-:Y:S01]  /*c480*/  @!P4 STG.E.U8 desc[UR16][R26.64+0x1], R223 ;  /* 0x000001df1a00c986 */ /* 0x000fe2000c101110 */
[----:B------:R-:W-:-:S03]  /*c490*/  ISETP.LT.OR P4, PT, R35, 0x9, !P1 ;  /* 0x000000092300780c */ /* 0x000fc60004f81670 */
[----:B------:R3:W-:Y:S01]  /*c4a0*/  @!P5 STG.E.U8 desc[UR16][R24.64+0x8], R33 ;  /* 0x000008211800d986 */ /* 0x0007e2000c101110 */
[----:B------:R-:W-:-:S03]  /*c4b0*/  ISETP.LT.OR P5, PT, R35, 0xa, !P1 ;  /* 0x0000000a2300780c */ /* 0x000fc60004fa1670 */
[----:B------:R-:W-:Y:S01]  /*c4c0*/  @!P6 STG.E.U8 desc[UR16][R24.64+0x9], R221 ;  /* 0x000009dd1800e986 */ /* 0x000fe2000c101110 */
[----:B------:R-:W-:Y:S01]  /*c4d0*/  ISETP.LT.OR P6, PT, R35, 0x11, !P2 ;  /* 0x000000112300780c */ /* 0x000fe200057c1670 */
[----:B------:R-:W-:Y:S01]  /*c4e0*/  FMUL R218, R218, UR20 ;  /* 0x00000014dada7c20 */ /* 0x000fe20008400000 */
[----:B------:R-:W-:Y:S01]  /*c4f0*/  F2FP.SATFINITE.E4M3.F32.PACK_AB_MERGE_C R219, RZ, R219, RZ ;  /* 0x000000dbffdb723e */ /* 0x000fe200048070ff */
[----:B------:R-:W-:Y:S01]  /*c500*/  FMUL R217, R217, UR20 ;  /* 0x00000014d9d97c20 */ /* 0x000fe20008400000 */
[----:B0-----:R-:W-:Y:S01]  /*c510*/  F2FP.SATFINITE.E4M3.F32.PACK_AB_MERGE_C R29, RZ, R220, RZ ;  /* 0x000000dcff1d723e */ /* 0x001fe200048070ff */
[----:B------:R-:W-:Y:S01]  /*c520*/  FMUL R216, R216, UR20 ;  /* 0x00000014d8d87c20 */ /* 0x000fe20008400000 */
[----:B-1----:R-:W-:Y:S01]  /*c530*/  F2FP.SATFINITE.E4M3.F32.PACK_AB_MERGE_C R31, RZ, R218, RZ ;  /* 0x000000daff1f723e */ /* 0x002fe200048070ff */
[----:B------:R-:W-:Y:S01]  /*c540*/  FMUL R215, R215, UR20 ;  /* 0x00000014d7d77c20 */ /* 0x000fe20008400000 */
[----:B------:R-:W-:Y:S01]  /*c550*/  FMUL R213, R213, UR20 ;  /* 0x00000014d5d57c20 */ /* 0x000fe20008400000 */
[----:B------:R-:W-:Y:S01]  /*c560*/  @!P5 STG.E.U8 desc[UR16][R26.64+0x9], R219 ;  /* 0x000009db1a00d986 */ /* 0x000fe2000c101110 */
[----:B------:R-:W-:-:S03]  /*c570*/  ISETP.LT.OR P5, PT, R35, 0x12, !P2 ;  /* 0x000000122300780c */ /* 0x000fc600057a1670 */
[----:B------:R0:W-:Y:S01]  /*c580*/  @!P4 STG.E.U8 desc[UR16][R26.64+0x8], R29 ;  /* 0x0000081d1a00c986 */ /* 0x0001e2000c101110 */
[----:B------:R-:W-:-:S03]  /*c590*/  ISETP.LT.OR P4, PT, R35, 0x11, !P1 ;  /* 0x000000112300780c */ /* 0x000fc60004f81670 */
[----:B------:R1:W-:Y:S01]  /*c5a0*/  @!P6 STG.E.U8 desc[UR16][R24.64+0x10], R31 ;  /* 0x0000101f1800e986 */ /* 0x0003e2000c101110 */
[C---:B------:R-:W-:Y:S02]  /*c5b0*/  ISETP.LT.OR P6, PT, R35.reuse, 0x12, !P1 ;  /* 0x000000122300780c */ /* 0x040fe40004fc1670 */
[----:B------:R-:W-:Y:S01]  /*c5c0*/  F2FP.SATFINITE.E4M3.F32.PACK_AB_MERGE_C R217, RZ, R217, RZ ;  /* 0x000000d9ffd9723e */ /* 0x000fe200048070ff */
[----:B------:R-:W-:Y:S01]  /*c5d0*/  FMUL R214, R214, UR20 ;  /* 0x00000014d6d67c20 */ /* 0x000fe20008400000 */
[----:B---3--:R-:W-:Y:S01]  /*c5e0*/  F2FP.SATFINITE.E4M3.F32.PACK_AB_MERGE_C R33, RZ, R216, RZ ;  /* 0x000000d8ff21723e */ /* 0x008fe200048070ff */
[----:B------:R-:W-:Y:S01]  /*c5f0*/  FMUL R212, R212, UR20 ;  /* 0x00000014d4d47c20 */ /* 0x000fe20008400000 */
[----:B------:R-:W-:Y:S01]  /*c600*/  F2FP.SATFINITE.E4M3.F32.PACK_AB_MERGE_C R215, RZ, R215, RZ ;  /* 0x000000d7ffd7723e */ /* 0x000fe200048070ff */
[----:B------:R-:W-:Y:S01]  /*c610*/  @!P5 STG.E.U8 desc[UR16][R24.64+0x11], R217 ;  /* 0x000011d91800d986 */ /* 0x000fe2000c101110 */
[----:B------:R-:W-:-:S03]  /*c620*/  ISETP.LT.OR P5, PT, R35, 0x1a, !P2 ;  /* 0x0000001a2300780c */ /* 0x000fc600057a1670 */
[----:B------:R3:W-:Y:S01]  /*c630*/  @!P4 STG.E.U8 desc[UR16][R26.64+0x10], R33 ;  /* 0x000010211a00c986 */ /* 0x0007e2000c101110 */
[----:B------:R-:W-:-:S03]  /*c640*/  ISETP.LT.OR P4, PT, R35, 0x19, !P2 ;  /* 0x000000192300780c */ /* 0x000fc60005781670 */
[----:B------:R-:W-:Y:S01]  /*c650*/  @!P6 STG.E.U8 desc[UR16][R26.64+0x11], R215 ;  /* 0x000011d71a00e986 */ /* 0x000fe2000c101110 */
[----:B------:R-:W-:Y:S02]  /*c660*/  ISETP.LT.OR P6, PT, R35, 0x19, !P1 ;  /* 0x000000192300780c */ /* 0x000fe40004fc1670 */
[----:B------:R-:W-:Y:S01]  /*c670*/  F2FP.SATFINITE.E4M3.F32.PACK_AB_MERGE_C R213, RZ, R213, RZ ;  /* 0x000000d5ffd5723e */ /* 0x000fe200048070ff */
[----:B------:R-:W-:Y:S01]  /*c680*/  FMUL R211, R211, UR20 ;  /* 0x00000014d3d37c20 */ /* 0x000fe20008400000 */
[----:B0-----:R-:W-:Y:S01]  /*c690*/  F2FP.SATFINITE.E4M3.F32.PACK_AB_MERGE_C R29, RZ, R214, RZ ;  /* 0x000000d6ff1d723e */ /* 0x001fe200048070ff */
[----:B------:R-:W-:Y:S01]  /*c6a0*/  FMUL R210, R210, UR20 ;  /* 0x00000014d2d27c20 */ /* 0x000fe20008400000 */
[----:B-1----:R-:W-:Y:S01]  /*c6b0*/  F2FP.SATFINITE.E4M3.F32.PACK_AB_MERGE_C R31, RZ, R212, RZ ;  /* 0x000000d4ff1f723e */ /* 0x002fe200048070ff */
[----:B------:R-:W-:Y:S01]  /*c6c0*/  @!P5 STG.E.U8 desc[UR16][R24.64+0x19], R213 ;  /* 0x000019d51800d986 */ /* 0x000fe2000c101110 */
[----:B------:R-:W-:-:S03]  /*c6d0*/  ISETP.LT.OR P5, PT, R35, 0x1a, !P1 ;  /* 0x0000001a2300780c */ /* 0x000fc60004fa1670 */
[----:B------:R0:W-:Y:S01]  /*c6e0*/  @!P4 STG.E.U8 desc[UR16][R24.64+0x18], R29 ;  /* 0x0000181d1800c986 */ /* 0x0001e2000c101110 */
[----:B------:R-:W-:-:S03]  /*c6f0*/  ISETP.LT.OR P4, PT, R35, 0x21, !P2 ;  /* 0x000000212300780c */ /* 0x000fc60005781670 */
[----:B------:R1:W-:Y:S01]  /*c700*/  @!P6 STG.E.U8 desc[UR16][R26.64+0x18], R31 ;  /* 0x0000181f1a00e986 */ /* 0x0003e2000c101110 */
[----:B------:R-:W-:Y:S01]  /*c710*/  ISETP.LT.OR P6, PT, R35, 0x22, !P2 ;  /* 0x000000222300780c */ /* 0x000fe200057c1670 */
[----:B------:R-:W-:Y:S01]  /*c720*/  FMUL R209, R209, UR20 ;  /* 0x00000014d1d17c20 */ /* 0x000fe20008400000 */
        /* <DEDUP_REMOVED lines=49> */
[----:B------:R-:W4:Y:S01]  /*ca40*/  LDL.LU R226, [R1+0x10] ;  /* 0x0000100001e27983 */ /* 0x000f220000300800 */
[----:B---3--:R-:W-:Y:S02]  /*ca50*/  F2FP.SATFINITE.E4M3.F32.PACK_AB_MERGE_C R33, RZ, R198, RZ ;  /* 0x000000c6ff21723e */ /* 0x008fe400048070ff */
[----:B------:R-:W-:Y:S01]  /*ca60*/  F2FP.SATFINITE.E4M3.F32.PACK_AB_MERGE_C R197, RZ, R197, RZ ;  /* 0x000000c5ffc5723e */ /* 0x000fe200048070ff */
[----:B------:R-:W-:Y:S01]  /*ca70*/  @!P5 STG.E.U8 desc[UR16][R26.64+0x31], R199 ;  /* 0x000031c71a00d986 */ /* 0x000fe2000c101110 */
[----:B------:R-:W-:-:S03]  /*ca80*/  ISETP.LT.OR P5, PT, R35, 0x3a, !P1 ;  /* 0x0000003a2300780c */ /* 0x000fc60004fa1670 */
[----:B------:R-:W3:Y:S01]  /*ca90*/  LDL.LU R224, [R1+0xc] ;  /* 0x00000c0001e07983 */ /* 0x000ee20000300800 */
[----:B------:R-:W-:-:S03]  /*caa0*/  FMUL R195, R195, UR20 ;  /* 0x00000014c3c37c20 */ /* 0x000fc60008400000 */
[----:B------:R1:W-:Y:S01]  /*cab0*/  @!P4 STG.E.U8 desc[UR16][R24.64+0x38], R33 ;  /* 0x000038211800c986 */ /* 0x0003e2000c101110 */
[----:B------:R-:W-:-:S03]  /*cac0*/  ISETP.LT.OR P4, PT, R35, 0x39, !P1 ;  /* 0x000000392300780c */ /* 0x000fc60004f81670 */
[----:B------:R-:W2:Y:S01]  /*cad0*/  LDL.LU R225, [R1+0x8] ;  /* 0x0000080001e17983 */ /* 0x000ea20000300800 */
[----:B------:R-:W-:-:S03]  /*cae0*/  FMUL R196, R196, UR20 ;  /* 0x00000014c4c47c20 */ /* 0x000fc60008400000 */
[----:B------:R-:W-:Y:S01]  /*caf0*/  @!P6 STG.E.U8 desc[UR16][R24.64+0x39], R197 ;  /* 0x000039c51800e986 */ /* 0x000fe2000c101110 */
[----:B------:R-:W-:-:S03]  /*cb00*/  ISETP.LT.OR P6, PT, R35, 0x41, !P2 ;  /* 0x000000412300780c */ /* 0x000fc600057c1670 */
[----:B------:R-:W4:Y:S01]  /*cb10*/  LDL.LU R222, [R1] ;  /* 0x0000000001de7983 */ /* 0x000f220000300800 */
[----:B------:R-:W-:-:S03]  /*cb20*/  FMUL R194, R194, UR20 ;  /* 0x00000014c2c27c20 */ /* 0x000fc60008400000 */
[----:B------:R-:W3:Y:S04]  /*cb30*/  LDL.LU R223, [R1+0x18] ;  /* 0x0000180001df7983 */ /* 0x000ee80000300800 */
[----:B------:R-:W3:Y:S01]  /*cb40*/  LDL.LU R221, [R1+0x4] ;  /* 0x0000040001dd7983 */ /* 0x000ee20000300800 */
[----:B------:R-:W-:Y:S01]  /*cb50*/  F2FP.SATFINITE.E4M3.F32.PACK_AB_MERGE_C R195, RZ, R195, RZ ;  /* 0x000000c3ffc3723e */ /* 0x000fe200048070ff */
[----:B------:R-:W-:Y:S01]  /*cb60*/  FMUL R193, R193, UR20 ;  /* 0x00000014c1c17c20 */ /* 0x000fe20008400000 */
[----:B0-----:R-:W-:Y:S01]  /*cb70*/  F2FP.SATFINITE.E4M3.F32.PACK_AB_MERGE_C R29, RZ, R196, RZ ;  /* 0x000000c4ff1d723e */ /* 0x001fe200048070ff */
[----:B------:R-:W-:Y:S01]  /*cb80*/  FMUL R192, R192, UR20 ;  /* 0x00000014c0c07c20 */ /* 0x000fe20008400000 */
[----:B-1----:R-:W-:Y:S01]  /*cb90*/  F2FP.SATFINITE.E4M3.F32.PACK_AB_MERGE_C R31, RZ, R194, RZ ;  /* 0x000000c2ff1f723e */ /* 0x002fe200048070ff */
[----:B------:R-:W-:Y:S01]  /*cba0*/  @!P5 STG.E.U8 desc[UR16][R26.64+0x39], R195 ;  /* 0x000039c31a00d986 */ /* 0x000fe2000c101110 */
[----:B------:R-:W-:Y:S01]  /*cbb0*/  ISETP.LT.OR P5, PT, R35, 0x42, !P2 ;  /* 0x000000422300780c */ /* 0x000fe200057a1670 */
[----:B------:R-:W-:Y:S01]  /*cbc0*/  FMUL R191, R191, UR20 ;  /* 0x00000014bfbf7c20 */ /* 0x000fe20008400000 */
[----:B------:R-:W-:Y:S01]  /*cbd0*/  F2FP.SATFINITE.E4M3.F32.PACK_AB_MERGE_C R193, RZ, R193, RZ ;  /* 0x000000c1ffc1723e */ /* 0x000fe200048070ff */
[----:B------:R0:W-:Y:S01]  /*cbe0*/  @!P4 STG.E.U8 desc[UR16][R26.64+0x38], R29 ;  /* 0x0000381d1a00c986 */ /* 0x0001e2000c101110 */
[----:B------:R-:W-:Y:S01]  /*cbf0*/  ISETP.LT.OR P4, PT, R35, 0x41, !P1 ;  /* 0x000000412300780c */ /* 0x000fe20004f81670 */
[----:B------:R-:W-:Y:S01]  /*cc00*/  FMUL R189, R189, UR20 ;  /* 0x00000014bdbd7c20 */ /* 0x000fe20008400000 */
[----:B------:R-:W-:Y:S01]  /*cc10*/  F2FP.SATFINITE.E4M3.F32.PACK_AB_MERGE_C R33, RZ, R192, RZ ;  /* 0x000000c0ff21723e */ /* 0x000fe200048070ff */
[----:B------:R1:W-:Y:S01]  /*cc20*/  @!P6 STG.E.U8 desc[UR16][R24.64+0x40], R31 ;  /* 0x0000401f1800e986 */ /* 0x0003e2000c101110 */
[C---:B------:R-:W-:Y:S01]  /*cc30*/  ISETP.LT.OR P6, PT, R35.reuse, 0x42, !P1 ;  /* 0x000000422300780c */ /* 0x040fe20004fc1670 */
[----:B------:R-:W-:Y:S01]  /*cc40*/  FMUL R190, R190, UR20 ;  /* 0x00000014bebe7c20 */ /* 0x000fe20008400000 */
[----:B------:R-:W-:Y:S01]  /*cc50*/  F2FP.SATFINITE.E4M3.F32.PACK_AB_MERGE_C R191, RZ, R191, RZ ;  /* 0x000000bfffbf723e */ /* 0x000fe200048070ff */
[----:B------:R-:W-:Y:S01]  /*cc60*/  FMUL R188, R188, UR20 ;  /* 0x00000014bcbc7c20 */ /* 0x000fe20008400000 */
[----:B------:R-:W-:Y:S01]  /*cc70*/  F2FP.SATFINITE.E4M3.F32.PACK_AB_MERGE_C R189, RZ, R189, RZ ;  /* 0x000000bdffbd723e */ /* 0x000fe200048070ff */
[----:B------:R-:W-:Y:S01]  /*cc80*/  @!P5 STG.E.U8 desc[UR16][R24.64+0x41], R193 ;  /* 0x000041c11800d986 */ /* 0x000fe2000c101110 */
[----:B------:R-:W-:Y:S01]  /*cc90*/  ISETP.LT.OR P5, PT, R35, 0x4a, !P2 ;  /* 0x0000004a2300780c */ /* 0x000fe200057a1670 */
[----:B------:R-:W-:Y:S01]  /*cca0*/  FMUL R187, R187, UR20 ;  /* 0x00000014bbbb7c20 */ /* 0x000fe20008400000 */
[----:B0-----:R-:W-:Y:S01]  /*ccb0*/  F2FP.SATFINITE.E4M3.F32.PACK_AB_MERGE_C R29, RZ, R190, RZ ;  /* 0x000000beff1d723e */ /* 0x001fe200048070ff */
[----:B------:R0:W-:Y:S01]  /*ccc0*/  @!P4 STG.E.U8 desc[UR16][R26.64+0x40], R33 ;  /* 0x000040211a00c986 */ /* 0x0001e2000c101110 */
[C---:B------:R-:W-:Y:S01]  /*ccd0*/  ISETP.LT.OR P4, PT, R35.reuse, 0x49, !P2 ;  /* 0x000000492300780c */ /* 0x040fe20005781670 */
[----:B------:R-:W-:Y:S01]  /*cce0*/  FMUL R186, R186, UR20 ;  /* 0x00000014baba7c20 */ /* 0x000fe20008400000 */
[----:B-1----:R-:W-:Y:S01]  /*ccf0*/  F2FP.SATFINITE.E4M3.F32.PACK_AB_MERGE_C R31, RZ, R188, RZ ;  /* 0x000000bcff1f723e */ /* 0x002fe200048070ff */
[----:B------:R-:W-:Y:S01]  /*cd00*/  @!P6 STG.E.U8 desc[UR16][R26.64+0x41], R191 ;  /* 0x000041bf1a00e986 */ /* 0x000fe2000c101110 */
[----:B------:R-:W-:Y:S01]  /*cd10*/  ISETP.LT.OR P6, PT, R35, 0x49, !P1 ;  /* 0x000000492300780c */ /* 0x000fe20004fc1670 */
[----:B------:R-:W-:Y:S01]  /*cd20*/  FMUL R185, R185, UR20 ;  /* 0x00000014b9b97c20 */ /* 0x000fe20008400000 */
[----:B------:R-:W-:Y:S01]  /*cd30*/  F2FP.SATFINITE.E4M3.F32.PACK_AB_MERGE_C R187, RZ, R187, RZ ;  /* 0x000000bbffbb723e */ /* 0x000fe200048070ff */
[----:B------:R-:W-:Y:S01]  /*cd40*/  FMUL R183, R183, UR20 ;  /* 0x00000014b7b77c20 */ /* 0x000fe20008400000 */
[----:B------:R-:W-:Y:S01]  /*cd50*/  FMUL R184, R184, UR20 ;  /* 0x00000014b8b87c20 */ /* 0x000fe20008400000 */
[----:B------:R-:W-:Y:S01]  /*cd60*/  @!P5 STG.E.U8 desc[UR16][R24.64+0x49], R189 ;  /* 0x000049bd1800d986 */ /* 0x000fe2000c101110 */
[C---:B------:R-:W-:Y:S01]  /*cd70*/  ISETP.LT.OR P5, PT, R35.reuse, 0x4a, !P1 ;  /* 0x0000004a2300780c */ /* 0x040fe20004fa1670 */
[----:B------:R-:W-:Y:S01]  /*cd80*/  FMUL R182, R182, UR20 ;  /* 0x00000014b6b67c20 */ /* 0x000fe20008400000 */
[----:B0-----:R-:W-:Y:S01]  /*cd90*/  F2FP.SATFINITE.E4M3.F32.PACK_AB_MERGE_C R33, RZ, R186, RZ ;  /* 0x000000baff21723e */ /* 0x001fe200048070ff */
[----:B------:R0:W-:Y:S01]  /*cda0*/  @!P4 STG.E.U8 desc[UR16][R24.64+0x48], R29 ;  /* 0x0000481d1800c986 */ /* 0x0001e2000c101110 */
[----:B------:R-:W-:Y:S01]  /*cdb0*/  ISETP.LT.OR P4, PT, R35, 0x51, !P2 ;  /* 0x000000512300780c */ /* 0x000fe20005781670 */
[----:B------:R-:W-:Y:S01]  /*cdc0*/  FMUL R181, R181, UR20 ;  /* 0x00000014b5b57c20 */ /* 0x000fe20008400000 */
[----:B------:R-:W-:Y:S01]  /*cdd0*/  F2FP.SATFINITE.E4M3.F32.PACK_AB_MERGE_C R185, RZ, R185, RZ ;  /* 0x000000b9ffb9723e */ /* 0x000fe200048070ff */
[----:B------:R1:W-:Y:S01]  /*cde0*/  @!P6 STG.E.U8 desc[UR16][R26.64+0x48], R31 ;  /* 0x0000481f1a00e986 */ /* 0x0003e2000c101110 */
[----:B------:R-:W-:Y:S01]  /*cdf0*/  ISETP.LT.OR P6, PT, R35, 0x52, !P2 ;  /* 0x000000522300780c */ /* 0x000fe200057c1670 */
        /* <DEDUP_REMOVED lines=17> */
[----:B------:R-:W-:Y:S01]  /*cf10*/  F2FP.SATFINITE.E4M3.F32.PACK_AB_MERGE_C R177, RZ, R177, RZ ;  /* 0x000000b1ffb1723e */ /* 0x000fe200048070ff */
        /* <DEDUP_REMOVED lines=13> */
[----:B------:R-:W-:Y:S01]  /*cff0*/  FMUL R170, R170, UR20 ;  /* 0x00000014aaaa7c20 */ /* 0x000fe20008400000 */
        /* <DEDUP_REMOVED lines=19> */
[C---:B------:R-:W-:Y:S01]  /*d130*/  ISETP.LT.OR P4, PT, R35.reuse, 0x69, !P2 ;  /* 0x000000692300780c */ /* 0x040fe20005781670 */
        /* <DEDUP_REMOVED lines=69> */
[----:B------:R-:W-:Y:S01]  /*d590*/  ISETP.LT.OR P4, PT, R35, 0x81, !P1 ;  /* 0x000000812300780c */ /* 0x000fe20004f81670 */
[----:B------:R-:W-:Y:S01]  /*d5a0*/  FMUL R13, R13, UR20 ;  /* 0x000000140d0d7c20 */ /* 0x000fe20008400000 */
[----:B-1----:R-:W-:Y:S01]  /*d5b0*/  F2FP.SATFINITE.E4M3.F32.PACK_AB_MERGE_C R31, RZ, R158, RZ ;  /* 0x0000009eff1f723e */ /* 0x002fe200048070ff */
[----:B------:R-:W-:Y:S01]  /*d5c0*/  @!P6 STG.E.U8 desc[UR16][R24.64+0x81], R161 ;  /* 0x000081a11800e986 */ /* 0x000fe2000c101110 */
        /* <DEDUP_REMOVED lines=35> */
[----:B-----5:R-:W-:Y:S01]  /*d800*/  FMUL R0, R0, UR20 ;  /* 0x0000001400007c20 */ /* 0x020fe20008400000 */
[----:B0-----:R-:W-:Y:S01]  /*d810*/  F2FP.SATFINITE.E4M3.F32.PACK_AB_MERGE_C R33, RZ, R22, RZ ;  /* 0x00000016ff21723e */ /* 0x001fe200048070ff */
[----:B------:R0:W-:Y:S01]  /*d820*/  @!P4 STG.E.U8 desc[UR16][R24.64+0x90], R29 ;  /* 0x0000901d1800c986 */ /* 0x0001e2000c101110 */
[C---:B------:R-:W-:Y:S01]  /*d830*/  ISETP.LT.OR P4, PT, R35.reuse, 0x99, !P2 ;  /* 0x000000992300780c */ /* 0x040fe20005781670 */
[----:B------:R-:W-:Y:S01]  /*d840*/  FMUL R2, R2, UR20 ;  /* 0x0000001402027c20 */ /* 0x000fe20008400000 */
[----:B------:R-:W-:Y:S01]  /*d850*/  F2FP.SATFINITE.E4M3.F32.PACK_AB_MERGE_C R5, RZ, R5, RZ ;  /* 0x00000005ff05723e */ /* 0x000fe200048070ff */
[----:B------:R-:W-:Y:S01]  /*d860*/  @!P6 STG.E.U8 desc[UR16][R26.64+0x90], R31 ;  /* 0x0000901f1a00e986 */ /* 0x000fe2000c101110 */
[----:B------:R-:W-:-:S05]  /*d870*/  ISETP.LT.OR P6, PT, R35, 0x9a, !P2 ;  /* 0x0000009a2300780c */ /* 0x000fca00057c1670 */
[----:B------:R1:W-:Y:S01]  /*d880*/  @!P5 STG.E.U8 desc[UR16][R26.64+0x91], R23 ;  /* 0x000091171a00d986 */ /* 0x0003e2000c101110 */
[C---:B------:R-:W-:Y:S02]  /*d890*/  ISETP.LT.OR P5, PT, R35.reuse, 0x9a, !P1 ;  /* 0x0000009a2300780c */ /* 0x040fe40004fa1670 */
[----:B0-----:R-:W-:Y:S01]  /*d8a0*/  F2FP.SATFINITE.E4M3.F32.PACK_AB_MERGE_C R29, RZ, R20, RZ ;  /* 0x00000014ff1d723e */ /* 0x001fe200048070ff */
[----:B------:R-:W-:Y:S01]  /*d8b0*/  @!P4 STG.E.U8 desc[UR16][R24.64+0x98], R33 ;  /* 0x000098211800c986 */ /* 0x000fe2000c101110 */
[----:B------:R-:W-:-:S03]  /*d8c0*/  ISETP.LT.OR P4, PT, R35, 0x99, !P1 ;  /* 0x000000992300780c */ /* 0x000fc60004f81670 */
[----:B------:R0:W-:Y:S01]  /*d8d0*/  @!P6 STG.E.U8 desc[UR16][R24.64+0x99], R21 ;  /* 0x000099151800e986 */ /* 0x0001e2000c101110 */
[----:B------:R-:W-:Y:S02]  /*d8e0*/  ISETP.LT.OR P6, PT, R35, 0xa1, !P2 ;  /* 0x000000a12300780c */ /* 0x000fe400057c1670 */
[----:B-1----:R-:W-:-:S03]  /*d8f0*/  F2FP.SATFINITE.E4M3.F32.PACK_AB_MERGE_C R23, RZ, R18, RZ ;  /* 0x00000012ff17723e */ /* 0x002fc600048070ff */
[----:B------:R1:W-:Y:S01]  /*d900*/  @!P5 STG.E.U8 desc[UR16][R26.64+0x99], R19 ;  /* 0x000099131a00d986 */ /* 0x0003e2000c101110 */
[----:B------:R-:W-:-:S03]  /*d910*/  ISETP.LT.OR P5, PT, R35, 0xa2, !P2 ;  /* 0x000000a22300780c */ /* 0x000fc600057a1670 */
[----:B------:R-:W-:Y:S01]  /*d920*/  @!P4 STG.E.U8 desc[UR16][R26.64+0x98], R29 ;  /* 0x0000981d1a00c986 */ /* 0x000fe2000c101110 */
[C---:B------:R-:W-:Y:S02]  /*d930*/  ISETP.LT.OR P4, PT, R35.reuse, 0xa1, !P1 ;  /* 0x000000a12300780c */ /* 0x040fe40004f81670 */
[----:B0-----:R-:W-:Y:S01]  /*d940*/  F2FP.SATFINITE.E4M3.F32.PACK_AB_MERGE_C R21, RZ, R16, RZ ;  /* 0x00000010ff15723e */ /* 0x001fe200048070ff */
[----:B------:R-:W-:Y:S01]  /*d950*/  @!P6 STG.E.U8 desc[UR16][R24.64+0xa0], R23 ;  /* 0x0000a0171800e986 */ /* 0x000fe2000c101110 */
[----:B------:R-:W-:Y:S02]  /*d960*/  ISETP.LT.OR P6, PT, R35, 0xa2, !P1 ;  /* 0x000000a22300780c */ /* 0x000fe40004fc1670 */
[----:B-1----:R-:W-:-:S03]  /*d970*/  F2FP.SATFINITE.E4M3.F32.PACK_AB_MERGE_C R19, RZ, R14, RZ ;  /* 0x0000000eff13723e */ /* 0x002fc600048070ff */
[----:B------:R0:W-:Y:S01]  /*d980*/  @!P5 STG.E.U8 desc[UR16][R24.64+0xa1], R17 ;  /* 0x0000a1111800d986 */ /* 0x0001e2000c101110 */
[----:B------:R-:W-:-:S03]  /*d990*/  ISETP.LT.OR P5, PT, R35, 0xaa, !P2 ;  /* 0x000000aa2300780c */ /* 0x000fc600057a1670 */
[----:B------:R-:W-:Y:S01]  /*d9a0*/  @!P4 STG.E.U8 desc[UR16][R26.64+0xa0], R21 ;  /* 0x0000a0151a00c986 */ /* 0x000fe2000c101110 */
[----:B------:R-:W-:-:S03]  /*d9b0*/  ISETP.LT.OR P4, PT, R35, 0xa9, !P2 ;  /* 0x000000a92300780c */ /* 0x000fc60005781670 */
[----:B------:R1:W-:Y:S01]  /*d9c0*/  @!P6 STG.E.U8 desc[UR16][R26.64+0xa1], R15 ;  /* 0x0000a10f1a00e986 */ /* 0x0003e2000c101110 */
[----:B------:R-:W-:Y:S02]  /*d9d0*/  ISETP.LT.OR P6, PT, R35, 0xa9, !P1 ;  /* 0x000000a92300780c */ /* 0x000fe40004fc1670 */
[----:B0-----:R-:W-:-:S03]  /*d9e0*/  F2FP.SATFINITE.E4M3.F32.PACK_AB_MERGE_C R17, RZ, R12, RZ ;  /* 0x0000000cff11723e */ /* 0x001fc600048070ff */
[----:B------:R0:W-:Y:S01]  /*d9f0*/  @!P5 STG.E.U8 desc[UR16][R24.64+0xa9], R13 ;  /* 0x0000a90d1800d986 */ /* 0x0001e2000c101110 */
[----:B------:R-:W-:-:S03]  /*da00*/  ISETP.LT.OR P5, PT, R35, 0xaa, !P1 ;  /* 0x000000aa2300780c */ /* 0x000fc60004fa1670 */
[----:B------:R-:W-:Y:S01]  /*da10*/  @!P4 STG.E.U8 desc[UR16][R24.64+0xa8], R19 ;  /* 0x0000a8131800c986 */ /* 0x000fe2000c101110 */
[C---:B------:R-:W-:Y:S02]  /*da20*/  ISETP.LT.OR P4, PT, R35.reuse, 0xb1, !P2 ;  /* 0x000000b12300780c */ /* 0x040fe40005781670 */
[----:B-1----:R-:W-:Y:S01]  /*da30*/  F2FP.SATFINITE.E4M3.F32.PACK_AB_MERGE_C R15, RZ, R10, RZ ;  /* 0x0000000aff0f723e */ /* 0x002fe200048070ff */
[----:B------:R-:W-:Y:S01]  /*da40*/  @!P6 STG.E.U8 desc[UR16][R26.64+0xa8], R17 ;  /* 0x0000a8111a00e986 */ /* 0x000fe2000c101110 */
[----:B------:R-:W-:Y:S02]  /*da50*/  ISETP.LT.OR P6, PT, R35, 0xb2, !P2 ;  /* 0x000000b22300780c */ /* 0x000fe400057c1670 */
[----:B0-----:R-:W-:-:S03]  /*da60*/  F2FP.SATFINITE.E4M3.F32.PACK_AB_MERGE_C R13, RZ, R8, RZ ;  /* 0x00000008ff0d723e */ /* 0x001fc600048070ff */
        /* <DEDUP_REMOVED lines=9> */
[----:B------:R4:W-:Y:S01]  /*db00*/  @!P4 STG.E.U8 desc[UR16][R26.64+0xb0], R13 ;  /* 0x0000b00d1a00c986 */ /* 0x0009e2000c101110 */
[C---:B------:R-:W-:Y:S02]  /*db10*/  ISETP.LT.OR P4, PT, R35.reuse, 0xb9, !P1 ;  /* 0x000000b92300780c */ /* 0x040fe40004f81670 */
[----:B-1----:R-:W-:Y:S01]  /*db20*/  F2FP.SATFINITE.E4M3.F32.PACK_AB_MERGE_C R9, RZ, R4, RZ ;  /* 0x00000004ff09723e */ /* 0x002fe200048070ff */
[----:B------:R1:W-:Y:S01]  /*db30*/  @!P6 STG.E.U8 desc[UR16][R24.64+0xb8], R11 ;  /* 0x0000b80b1800e986 */ /* 0x0003e2000c101110 */
[----:B------:R-:W-:Y:S02]  /*db40*/  ISETP.LT.OR P6, PT, R35, 0xba, !P1 ;  /* 0x000000ba2300780c */ /* 0x000fe40004fc1670 */
[----:B0-----:R-:W-:Y:S01]  /*db50*/  F2FP.SATFINITE.E4M3.F32.PACK_AB_MERGE_C R7, RZ, R2, RZ ;  /* 0x00000002ff07723e */ /* 0x001fe200048070ff */
[----:B--2---:R-:W-:Y:S02]  /*db60*/  FMUL R2, R225, UR20 ;  /* 0x00000014e1027c20 */ /* 0x004fe40008400000 */
[----:B------:R0:W-:Y:S01]  /*db70*/  @!P5 STG.E.U8 desc[UR16][R24.64+0xb9], R5 ;  /* 0x0000b9051800d986 */ /* 0x0001e2000c101110 */
[----:B------:R-:W-:-:S02]  /*db80*/  ISETP.LT.OR P5, PT, R35, 0xc2, !P2 ;  /* 0x000000c22300780c */ /* 0x000fc400057a1670 */
[----:B----4-:R-:W-:Y:S01]  /*db90*/  F2FP.SATFINITE.E4M3.F32.PACK_AB_MERGE_C R13, RZ, R3, RZ ;  /* 0x00000003ff0d723e */ /* 0x010fe200048070ff */
[----:B------:R-:W-:Y:S01]  /*dba0*/  FMUL R3, R222, UR20 ;  /* 0x00000014de037c20 */ /* 0x000fe20008400000 */
[----:B------:R2:W-:Y:S01]  /*dbb0*/  @!P4 STG.E.U8 desc[UR16][R26.64+0xb8], R9 ;  /* 0x0000b8091a00c986 */ /* 0x0005e2000c101110 */
[----:B-1----:R-:W-:Y:S01]  /*dbc0*/  F2FP.SATFINITE.E4M3.F32.PACK_AB_MERGE_C R11, RZ, R0, RZ ;  /* 0x00000000ff0b723e */ /* 0x002fe200048070ff */
[----:B---3--:R-:W-:Y:S01]  /*dbd0*/  FMUL R0, R221, UR20 ;  /* 0x00000014dd007c20 */ /* 0x008fe20008400000 */
[----:B------:R-:W-:Y:S01]  /*dbe0*/  ISETP.LT.OR P4, PT, R35, 0xc1, !P2 ;  /* 0x000000c12300780c */ /* 0x000fe20005781670 */
[----:B------:R-:W3:Y:S04]  /*dbf0*/  LDL.LU R222, [R1+0x1c] ;  /* 0x00001c0001de7983 */ /* 0x000ee80000300800 */
[----:B------:R-:W4:Y:S01]  /*dc00*/  LDL.LU R220, [R1+0x20] ;  /* 0x0000200001dc7983 */ /* 0x000f220000300800 */
[----:B0-----:R-:W-:-:S03]  /*dc10*/  F2FP.SATFINITE.E4M3.F32.PACK_AB_MERGE_C R5, RZ, R3, RZ ;  /* 0x00000003ff05723e */ /* 0x001fc600048070ff */
[----:B------:R-:W4:Y:S01]  /*dc20*/  LDL.LU R225, [R1+0x24] ;  /* 0x0000240001e17983 */ /* 0x000f220000300800 */
[----:B------:R-:W-:Y:S01]  /*dc30*/  FMUL R3, R224, UR20 ;  /* 0x00000014e0037c20 */ /* 0x000fe20008400000 */
[----:B--2---:R-:W-:Y:S01]  /*dc40*/  F2FP.SATFINITE.E4M3.F32.PACK_AB_MERGE_C R9, RZ, R0, RZ ;  /* 0x00000000ff09723e */ /* 0x004fe200048070ff */
[----:B------:R-:W-:Y:S01]  /*dc50*/  FMUL R0, R226, UR20 ;  /* 0x00000014e2007c20 */ /* 0x000fe20008400000 */
[----:B------:R0:W-:Y:S01]  /*dc60*/  @!P6 STG.E.U8 desc[UR16][R26.64+0xb9], R13 ;  /* 0x0000b90d1a00e986 */ /* 0x0001e2000c101110 */
[----:B------:R-:W-:-:S03]  /*dc70*/  ISETP.LT.OR P6, PT, R35, 0xc1, !P1 ;  /* 0x000000c12300780c */ /* 0x000fc60004fc1670 */
[----:B------:R-:W2:Y:S04]  /*dc80*/  LDL.LU R224, [R1+0x28] ;  /* 0x0000280001e07983 */ /* 0x000ea80000300800 */
[----:B------:R-:W2:Y:S01]  /*dc90*/  LDL.LU R226, [R1+0x2c] ;  /* 0x00002c0001e27983 */ /* 0x000ea20000300800 */
[----:B0-----:R-:W-:Y:S01]  /*dca0*/  F2FP.SATFINITE.E4M3.F32.PACK_AB_MERGE_C R13, RZ, R2, RZ ;  /* 0x00000002ff0d723e */ /* 0x001fe200048070ff */
[----:B------:R-:W-:Y:S02]  /*dcb0*/  FMUL R2, R227, UR20 ;  /* 0x00000014e3027c20 */ /* 0x000fe40008400000 */
[----:B------:R-:W2:Y:S04]  /*dcc0*/  LDL.LU R227, [R1+0x30] ;  /* 0x0000300001e37983 */ /* 0x000ea80000300800 */
[----:B------:R-:W-:Y:S01]  /*dcd0*/  @!P5 STG.E.U8 desc[UR16][R24.64+0xc1], R11 ;  /* 0x0000c10b1800d986 */ /* 0x000fe2000c101110 */
[----:B------:R-:W-:-:S03]  /*dce0*/  ISETP.LT.OR P5, PT, R35, 0xc2, !P1 ;  /* 0x000000c22300780c */ /* 0x000fc60004fa1670 */
[----:B------:R0:W-:Y:S01]  /*dcf0*/  @!P4 STG.E.U8 desc[UR16][R24.64+0xc0], R7 ;  /* 0x0000c0071800c986 */ /* 0x0001e2000c101110 */
[----:B------:R-:W-:-:S03]  /*dd00*/  ISETP.LT.OR P4, PT, R35, 0xc9, !P2 ;  /* 0x000000c92300780c */ /* 0x000fc60005781670 */
[----:B------:R1:W-:Y:S01]  /*dd10*/  @!P6 STG.E.U8 desc[UR16][R26.64+0xc0], R5 ;  /* 0x0000c0051a00e986 */ /* 0x0003e2000c101110 */
[----:B------:R-:W-:-:S03]  /*dd20*/  ISETP.LT.OR P6, PT, R35, 0xca, !P2 ;  /* 0x000000ca2300780c */ /* 0x000fc600057c1670 */
[----:B------:R-:W2:Y:S04]  /*dd30*/  LDL.LU R221, [R1+0x34] ;  /* 0x0000340001dd7983 */ /* 0x000ea80000300800 */
[----:B------:R1:W-:Y:S01]  /*dd40*/  @!P5 STG.E.U8 desc[UR16][R26.64+0xc1], R9 ;  /* 0x0000c1091a00d986 */ /* 0x0003e2000c101110 */
[----:B0-----:R-:W-:Y:S01]  /*dd50*/  F2FP.SATFINITE.E4M3.F32.PACK_AB_MERGE_C R7, RZ, R3, RZ ;  /* 0x00000003ff07723e */ /* 0x001fe200048070ff */
[----:B------:R-:W-:Y:S02]  /*dd60*/  FMUL R3, R223, UR20 ;  /* 0x00000014df037c20 */ /* 0x000fe40008400000 */
[----:B------:R-:W-:Y:S01]  /*dd70*/  @!P4 STG.E.U8 desc[UR16][R24.64+0xc8], R13 ;  /* 0x0000c80d1800c986 */ /* 0x000fe2000c101110 */
[----:B------:R-:W-:-:S03]  /*dd80*/  ISETP.LT.OR P4, PT, R35, 0xc9, !P1 ;  /* 0x000000c92300780c */ /* 0x000fc60004f81670 */
[----:B------:R-:W2:Y:S01]  /*dd90*/  LDL.LU R223, [R1+0x38] ;  /* 0x0000380001df7983 */ /* 0x000ea20000300800 */
[----:B-1----:R-:W-:Y:S02]  /*dda0*/  F2FP.SATFINITE.E4M3.F32.PACK_AB_MERGE_C R5, RZ, R0, RZ ;  /* 0x00000000ff05723e */ /* 0x002fe400048070ff */
[----:B------:R-:W-:Y:S02]  /*ddb0*/  F2FP.SATFINITE.E4M3.F32.PACK_AB_MERGE_C R11, RZ, R2, RZ ;  /* 0x00000002ff0b723e */ /* 0x000fe400048070ff */
[----:B------:R-:W-:Y:S01]  /*ddc0*/  F2FP.SATFINITE.E4M3.F32.PACK_AB_MERGE_C R9, RZ, R3, RZ ;  /* 0x00000003ff09723e */ /* 0x000fe200048070ff */
[----:B------:R0:W-:Y:S04]  /*ddd0*/  @!P6 STG.E.U8 desc[UR16][R24.64+0xc9], R7 ;  /* 0x0000c9071800e986 */ /* 0x0001e8000c101110 */
[----:B------:R1:W-:Y:S01]  /*dde0*/  @!P4 STG.E.U8 desc[UR16][R26.64+0xc8], R5 ;  /* 0x0000c8051a00c986 */ /* 0x0003e2000c101110 */
[----:B---3--:R-:W-:-:S03]  /*ddf0*/  FMUL R0, R222, UR20 ;  /* 0x00000014de007c20 */ /* 0x008fc60008400000 */
[----:B------:R-:W3:Y:S01]  /*de00*/  LDL.LU R222, [R1+0x3c] ;  /* 0x00003c0001de7983 */ /* 0x000ee20000300800 */
[----:B----4-:R-:W-:Y:S01]  /*de10*/  FMUL R2, R220, UR20 ;  /* 0x00000014dc027c20 */ /* 0x010fe20008400000 */
[----:B0-----:R-:W-:Y:S01]  /*de20*/  F2FP.SATFINITE.E4M3.F32.PACK_AB_MERGE_C R7, RZ, R0, RZ ;  /* 0x00000000ff07723e */ /* 0x001fe200048070ff */
[----:B------:R-:W-:Y:S02]  /*de30*/  FMUL R3, R225, UR20 ;  /* 0x00000014e1037c20 */ /* 0x000fe40008400000 */
[----:B------:R-:W4:Y:S01]  /*de40*/  LDL.LU R225, [R1+0x40] ;  /* 0x0000400001e17983 */ /* 0x000f220000300800 */
[----:B------:R-:W-:Y:S02]  /*de50*/  F2FP.SATFINITE.E4M3.F32.PACK_AB_MERGE_C R13, RZ, R2, RZ ;  /* 0x00000002ff0d723e */ /* 0x000fe400048070ff */
[----:B-1----:R-:W-:Y:S01]  /*de60*/  F2FP.SATFINITE.E4M3.F32.PACK_AB_MERGE_C R5, RZ, R3, RZ ;  /* 0x00000003ff05723e */ /* 0x002fe200048070ff */
[----:B--2---:R-:W-:Y:S02]  /*de70*/  FMUL R0, R224, UR20 ;  /* 0x00000014e0007c20 */ /* 0x004fe40008400000 */
[----:B------:R-:W2:Y:S01]  /*de80*/  LDL.LU R224, [R1+0x44] ;  /* 0x0000440001e07983 */ /* 0x000ea20000300800 */
[----:B------:R-:W-:-:S03]  /*de90*/  FMUL R2, R226, UR20 ;  /* 0x00000014e2027c20 */ /* 0x000fc60008400000 */
[----:B------:R-:W2:Y:S01]  /*dea0*/  LDL.LU R226, [R1+0x48] ;  /* 0x0000480001e27983 */ /* 0x000ea20000300800 */
[----:B------:R-:W-:-:S03]  /*deb0*/  FMUL R3, R227, UR20 ;  /* 0x00000014e3037c20 */ /* 0x000fc60008400000 */
[----:B------:R-:W2:Y:S01]  /*dec0*/  LDL.LU R227, [R1+0x4c] ;  /* 0x00004c0001e37983 */ /* 0x000ea20000300800 */
[C---:B------:R-:W-:Y:S02]  /*ded0*/  ISETP.LT.OR P5, PT, R35.reuse, 0xca, !P1 ;  /* 0x000000ca2300780c */ /* 0x040fe40004fa1670 */
[C---:B------:R-:W-:Y:S01]  /*dee0*/  ISETP.LT.OR P6, PT, R35.reuse, 0xd1, !P2 ;  /* 0x000000d12300780c */ /* 0x040fe200057c1670 */
[----:B------:R-:W2:Y:S01]  /*def0*/  LDL.LU R219, [R1+0x50] ;  /* 0x0000500001db7983 */ /* 0x000ea20000300800 */
[----:B------:R-:W-:-:S03]  /*df00*/  ISETP.LT.OR P4, PT, R35, 0xd1, !P1 ;  /* 0x000000d12300780c */ /* 0x000fc60004f81670 */
[----:B------:R-:W2:Y:S04]  /*df10*/  LDL.LU R218, [R1+0x54] ;  /* 0x0000540001da7983 */ /* 0x000ea80000300800 */
[----:B------:R-:W2:Y:S04]  /*df20*/  LDL.LU R220, [R1+0x58] ;  /* 0x0000580001dc7983 */ /* 0x000ea80000300800 */
[----:B------:R0:W-:Y:S01]  /*df30*/  @!P5 STG.E.U8 desc[UR16][R26.64+0xc9], R11 ;  /* 0x0000c90b1a00d986 */ /* 0x0001e2000c101110 */
[----:B------:R-:W-:-:S03]  /*df40*/  ISETP.LT.OR P5, PT, R35, 0xd2, !P2 ;  /* 0x000000d22300780c */ /* 0x000fc600057a1670 */
[----:B------:R1:W-:Y:S01]  /*df50*/  @!P6 STG.E.U8 desc[UR16][R24.64+0xd0], R9 ;  /* 0x0000d0091800e986 */ /* 0x0003e2000c101110 */
[----:B------:R-:W-:Y:S02]  /*df60*/  ISETP.LT.OR P6, PT, R35, 0xd2, !P1 ;  /* 0x000000d22300780c */ /* 0x000fe40004fc1670 */
[----:B0-----:R-:W-:-:S07]  /*df70*/  F2FP.SATFINITE.E4M3.F32.PACK_AB_MERGE_C R11, RZ, R2, RZ ;  /* 0x00000002ff0b723e */ /* 0x001fce00048070ff */
[----:B------:R0:W-:Y:S01]  /*df80*/  @!P5 STG.E.U8 desc[UR16][R24.64+0xd1], R7 ;  /* 0x0000d1071800d986 */ /* 0x0001e2000c101110 */
[C---:B------:R-:W-:Y:S02]  /*df90*/  ISETP.LT.OR P5, PT, R35.reuse, 0xda, !P2 ;  /* 0x000000da2300780c */ /* 0x040fe400057a1670 */
[----:B-1----:R-:W-:Y:S01]  /*dfa0*/  F2FP.SATFINITE.E4M3.F32.PACK_AB_MERGE_C R9, RZ, R0, RZ ;  /* 0x00000000ff09723e */ /* 0x002fe200048070ff */
[----:B------:R-:W-:Y:S01]  /*dfb0*/  @!P4 STG.E.U8 desc[UR16][R26.64+0xd0], R13 ;  /* 0x0000d00d1a00c986 */ /* 0x000fe2000c101110 */
[----:B------:R-:W-:Y:S01]  /*dfc0*/  ISETP.LT.OR P4, PT, R35, 0xd9, !P2 ;  /* 0x000000d92300780c */ /* 0x000fe20005781670 */
[----:B------:R-:W-:Y:S01]  /*dfd0*/  FMUL R0, R221, UR20 ;  /* 0x00000014dd007c20 */ /* 0x000fe20008400000 */
[----:B------:R-:W-:Y:S01]  /*dfe0*/  FMUL R2, R223, UR20 ;  /* 0x00000014df027c20 */ /* 0x000fe20008400000 */
[----:B------:R1:W-:Y:S01]  /*dff0*/  @!P6 STG.E.U8 desc[UR16][R26.64+0xd1], R5 ;  /* 0x0000d1051a00e986 */ /* 0x0003e2000c101110 */
[----:B------:R-:W-:-:S03]  /*e000*/  ISETP.LT.OR P6, PT, R35, 0xd9, !P1 ;  /* 0x000000d92300780c */ /* 0x000fc60004fc1670 */
[----:B------:R-:W2:Y:S04]  /*e010*/  LDL.LU R221, [R1+0x5c] ;  /* 0x00005c0001dd7983 */ /* 0x000ea80000300800 */
[----:B------:R-:W2:Y:S01]  /*e020*/  LDL.LU R223, [R1+0x60] ;  /* 0x0000600001df7983 */ /* 0x000ea20000300800 */
[----:B0-----:R-:W-:Y:S02]  /*e030*/  F2FP.SATFINITE.E4M3.F32.PACK_AB_MERGE_C R7, RZ, R3, RZ ;  /* 0x00000003ff07723e */ /* 0x001fe400048070ff */
[----:B-1----:R-:W-:Y:S01]  /*e040*/  F2FP.SATFINITE.E4M3.F32.PACK_AB_MERGE_C R5, RZ, R0, RZ ;  /* 0x00000000ff05723e */ /* 0x002fe200048070ff */
[----:B------:R0:W-:Y:S01]  /*e050*/  @!P4 STG.E.U8 desc[UR16][R24.64+0xd8], R9 ;  /* 0x0000d8091800c986 */ /* 0x0001e2000c101110 */
[----:B------:R-:W-:-:S03]  /*e060*/  F2FP.SATFINITE.E4M3.F32.PACK_AB_MERGE_C R13, RZ, R2, RZ ;  /* 0x00000002ff0d723e */ /* 0x000fc600048070ff */
[----:B------:R-:W-:Y:S04]  /*e070*/  @!P5 STG.E.U8 desc[UR16][R24.64+0xd9], R11 ;  /* 0x0000d90b1800d986 */ /* 0x000fe8000c101110 */
[----:B------:R1:W-:Y:S01]  /*e080*/  @!P6 STG.E.U8 desc[UR16][R26.64+0xd8], R7 ;  /* 0x0000d8071a00e986 */ /* 0x0003e2000c101110 */
[----:B---3--:R-:W-:-:S03]  /*e090*/  FMUL R3, R222, UR20 ;  /* 0x00000014de037c20 */ /* 0x008fc60008400000 */
[----:B------:R-:W3:Y:S01]  /*e0a0*/  LDL.LU R222, [R1+0x64] ;  /* 0x0000640001de7983 */ /* 0x000ee20000300800 */
[----:B----4-:R-:W-:Y:S01]  /*e0b0*/  FMUL R0, R225, UR20 ;  /* 0x00000014e1007c20 */ /* 0x010fe20008400000 */
[----:B0-----:R-:W-:Y:S02]  /*e0c0*/  F2FP.SATFINITE.E4M3.F32.PACK_AB_MERGE_C R9, RZ, R3, RZ ;  /* 0x00000003ff09723e */ /* 0x001fe400048070ff */
[----:B------:R-:W4:Y:S02]  /*e0d0*/  LDL.LU R225, [R1+0x68] ;  /* 0x0000680001e17983 */ /* 0x000f240000300800 */
        /* <DEDUP_REMOVED lines=8> */
[C---:B------:R-:W-:Y:S02]  /*e160*/  ISETP.LT.OR P4, PT, R35.reuse, 0xe1, !P2 ;  /* 0x000000e12300780c */ /* 0x040fe40005781670 */
[----:B------:R-:W-:-:S09]  /*e170*/  ISETP.LT.OR P6, PT, R35, 0xe2, !P2 ;  /* 0x000000e22300780c */ /* 0x000fd200057c1670 */
[----:B------:R0:W-:Y:S01]  /*e180*/  @!P5 STG.E.U8 desc[UR16][R26.64+0xd9], R5 ;  /* 0x0000d9051a00d986 */ /* 0x0001e2000c101110 */
[----:B------:R-:W-:-:S03]  /*e190*/  ISETP.LT.OR P5, PT, R35, 0xe2, !P1 ;  /* 0x000000e22300780c */ /* 0x000fc60004fa1670 */
[----:B------:R-:W-:Y:S01]  /*e1a0*/  @!P4 STG.E.U8 desc[UR16][R24.64+0xe0], R13 ;  /* 0x0000e00d1800c986 */ /* 0x000fe2000c101110 */
[----:B------:R-:W-:-:S03]  /*e1b0*/  ISETP.LT.OR P4, PT, R35, 0xe1, !P1 ;  /* 0x000000e12300780c */ /* 0x000fc60004f81670 */
[----:B------:R1:W-:Y:S01]  /*e1c0*/  @!P6 STG.E.U8 desc[UR16][R24.64+0xe1], R9 ;  /* 0x0000e1091800e986 */ /* 0x0003e2000c101110 */
[----:B------:R-:W-:Y:S02]  /*e1d0*/  ISETP.LT.OR P6, PT, R35, 0xe9, !P2 ;  /* 0x000000e92300780c */ /* 0x000fe400057c1670 */
[----:B------:R-:W-:Y:S02]  /*e1e0*/  F2FP.SATFINITE.E4M3.F32.PACK_AB_MERGE_C R11, RZ, R2, RZ ;  /* 0x00000002ff0b723e */ /* 0x000fe400048070ff */
[----:B0-----:R-:W-:-:S03]  /*e1f0*/  F2FP.SATFINITE.E4M3.F32.PACK_AB_MERGE_C R5, RZ, R3, RZ ;  /* 0x00000003ff05723e */ /* 0x001fc600048070ff */
[----:B------:R-:W-:Y:S01]  /*e200*/  @!P5 STG.E.U8 desc[UR16][R26.64+0xe1], R11 ;  /* 0x0000e10b1a00d986 */ /* 0x000fe2000c101110 */
[----:B------:R-:W-:-:S03]  /*e210*/  ISETP.LT.OR P5, PT, R35, 0xea, !P2 ;  /* 0x000000ea2300780c */ /* 0x000fc600057a1670 */
[----:B------:R0:W-:Y:S01]  /*e220*/  @!P4 STG.E.U8 desc[UR16][R26.64+0xe0], R7 ;  /* 0x0000e0071a00c986 */ /* 0x0001e2000c101110 */
[----:B------:R-:W-:-:S03]  /*e230*/  ISETP.LT.OR P4, PT, R35, 0xe9, !P1 ;  /* 0x000000e92300780c */ /* 0x000fc60004f81670 */
[----:B------:R0:W-:Y:S01]  /*e240*/  @!P6 STG.E.U8 desc[UR16][R24.64+0xe8], R5 ;  /* 0x0000e8051800e986 */ /* 0x0001e2000c101110 */
[----:B------:R-:W-:Y:S01]  /*e250*/  ISETP.LT.OR P6, PT, R35, 0xea, !P1 ;  /* 0x000000ea2300780c */ /* 0x000fe20004fc1670 */
[----:B------:R-:W-:Y:S01]  /*e260*/  FMUL R2, R219, UR20 ;  /* 0x00000014db027c20 */ /* 0x000fe20008400000 */
[----:B------:R-:W-:Y:S01]  /*e270*/  FMUL R3, R218, UR20 ;  /* 0x00000014da037c20 */ /* 0x000fe20008400000 */
[----:B-1----:R-:W-:-:S03]  /*e280*/  F2FP.SATFINITE.E4M3.F32.PACK_AB_MERGE_C R9, RZ, R0, RZ ;  /* 0x00000000ff09723e */ /* 0x002fc600048070ff */
[----:B------:R-:W-:Y:S02]  /*e290*/  F2FP.SATFINITE.E4M3.F32.PACK_AB_MERGE_C R13, RZ, R2, RZ ;  /* 0x00000002ff0d723e */ /* 0x000fe400048070ff */
[----:B0-----:R-:W-:Y:S01]  /*e2a0*/  F2FP.SATFINITE.E4M3.F32.PACK_AB_MERGE_C R7, RZ, R3, RZ ;  /* 0x00000003ff07723e */ /* 0x001fe200048070ff */
[----:B------:R0:W-:Y:S01]  /*e2b0*/  @!P5 STG.E.U8 desc[UR16][R24.64+0xe9], R9 ;  /* 0x0000e9091800d986 */ /* 0x0001e2000c101110 */
[----:B------:R-:W-:-:S03]  /*e2c0*/  ISETP.LT.OR P5, PT, R35, 0xf2, !P2 ;  /* 0x000000f22300780c */ /* 0x000fc600057a1670 */
[----:B------:R-:W-:Y:S01]  /*e2d0*/  @!P4 STG.E.U8 desc[UR16][R26.64+0xe8], R13 ;  /* 0x0000e80d1a00c986 */ /* 0x000fe2000c101110 */
[----:B------:R-:W-:-:S03]  /*e2e0*/  ISETP.LT.OR P4, PT, R35, 0xf1, !P2 ;  /* 0x000000f12300780c */ /* 0x000fc60005781670 */
[----:B------:R1:W-:Y:S01]  /*e2f0*/  @!P6 STG.E.U8 desc[UR16][R26.64+0xe9], R7 ;  /* 0x0000e9071a00e986 */ /* 0x0003e2000c101110 */
[----:B------:R-:W-:Y:S01]  /*e300*/  ISETP.LT.OR P6, PT, R35, 0xf1, !P1 ;  /* 0x000000f12300780c */ /* 0x000fe20004fc1670 */
[----:B------:R-:W-:Y:S01]  /*e310*/  FMUL R0, R220, UR20 ;  /* 0x00000014dc007c20 */ /* 0x000fe20008400000 */
[----:B------:R-:W-:Y:S01]  /*e320*/  FMUL R2, R221, UR20 ;  /* 0x00000014dd027c20 */ /* 0x000fe20008400000 */
[----:B------:R-:W-:-:S03]  /*e330*/  FMUL R3, R223, UR20 ;  /* 0x00000014df037c20 */ /* 0x000fc60008400000 */
[----:B------:R-:W-:Y:S02]  /*e340*/  F2FP.SATFINITE.E4M3.F32.PACK_AB_MERGE_C R5, RZ, R0, RZ ;  /* 0x00000000ff05723e */ /* 0x000fe400048070ff */
[----:B------:R-:W-:Y:S02]  /*e350*/  F2FP.SATFINITE.E4M3.F32.PACK_AB_MERGE_C R11, RZ, R2, RZ ;  /* 0x00000002ff0b723e */ /* 0x000fe400048070ff */
[----:B0-----:R-:W-:Y:S01]  /*e360*/  F2FP.SATFINITE.E4M3.F32.PACK_AB_MERGE_C R9, RZ, R3, RZ ;  /* 0x00000003ff09723e */ /* 0x001fe200048070ff */
[----:B------:R-:W-:Y:S01]  /*e370*/  @!P4 STG.E.U8 desc[UR16][R24.64+0xf0], R5 ;  /* 0x0000f0051800c986 */ /* 0x000fe2000c101110 */
[----:B------:R-:W-:-:S03]  /*e380*/  ISETP.LT.OR P4, PT, R35, 0xf2, !P1 ;  /* 0x000000f22300780c */ /* 0x000fc60004f81670 */
[----:B------:R0:W-:Y:S01]  /*e390*/  @!P5 STG.E.U8 desc[UR16][R24.64+0xf1], R11 ;  /* 0x0000f10b1800d986 */ /* 0x0001e2000c101110 */
[C---:B------:R-:W-:Y:S02]  /*e3a0*/  ISETP.LT.OR P5, PT, R35.reuse, 0xf9, !P2 ;  /* 0x000000f92300780c */ /* 0x040fe400057a1670 */
[C---:B------:R-:W-:Y:S01]  /*e3b0*/  ISETP.LT.OR P2, PT, R35.reuse, 0xfa, !P2 ;  /* 0x000000fa2300780c */ /* 0x040fe20005741670 */
[----:B------:R0:W-:Y:S01]  /*e3c0*/  @!P6 STG.E.U8 desc[UR16][R26.64+0xf0], R9 ;  /* 0x0000f0091a00e986 */ /* 0x0001e2000c101110 */
[C---:B------:R-:W-:Y:S02]  /*e3d0*/  ISETP.LT.OR P6, PT, R35.reuse, 0xf9, !P1 ;  /* 0x000000f92300780c */ /* 0x040fe40004fc1670 */
[----:B------:R-:W-:Y:S01]  /*e3e0*/  ISETP.LT.OR P1, PT, R35, 0xfa, !P1 ;  /* 0x000000fa2300780c */ /* 0x000fe20004f21670 */
[----:B---3--:R-:W-:Y:S01]  /*e3f0*/  FMUL R0, R222, UR20 ;  /* 0x00000014de007c20 */ /* 0x008fe20008400000 */
[----:B----4-:R-:W-:-:S04]  /*e400*/  FMUL R2, R225, UR20 ;  /* 0x00000014e1027c20 */ /* 0x010fc80008400000 */
[----:B-1----:R-:W-:Y:S01]  /*e410*/  F2FP.SATFINITE.E4M3.F32.PACK_AB_MERGE_C R7, RZ, R0, RZ ;  /* 0x00000000ff07723e */ /* 0x002fe200048070ff */
[----:B--2---:R-:W-:Y:S01]  /*e420*/  FMUL R3, R224, UR20 ;  /* 0x00000014e0037c20 */ /* 0x004fe20008400000 */
[----:B------:R-:W-:Y:S01]  /*e430*/  FMUL R4, R226, UR20 ;  /* 0x00000014e2047c20 */ /* 0x000fe20008400000 */
[----:B0-----:R-:W-:-:S03]  /*e440*/  F2FP.SATFINITE.E4M3.F32.PACK_AB_MERGE_C R11, RZ, R2, RZ ;  /* 0x00000002ff0b723e */ /* 0x001fc600048070ff */
[----:B------:R-:W-:Y:S01]  /*e450*/  F2FP.SATFINITE.E4M3.F32.PACK_AB_MERGE_C R3, RZ, R3, RZ ;  /* 0x00000003ff03723e */ /* 0x000fe200048070ff */
[----:B------:R-:W-:Y:S01]  /*e460*/  FMUL R5, R227, UR20 ;  /* 0x00000014e3057c20 */ /* 0x000fe20008400000 */
[----:B------:R-:W-:Y:S01]  /*e470*/  F2FP.SATFINITE.E4M3.F32.PACK_AB_MERGE_C R9, RZ, R4, RZ ;  /* 0x00000004ff09723e */ /* 0x000fe200048070ff */
[----:B------:R0:W-:Y:S03]  /*e480*/  @!P4 STG.E.U8 desc[UR16][R26.64+0xf1], R7 ;  /* 0x0000f1071a00c986 */ /* 0x0001e6000c101110 */
[----:B------:R-:W-:Y:S01]  /*e490*/  F2FP.SATFINITE.E4M3.F32.PACK_AB_MERGE_C R5, RZ, R5, RZ ;  /* 0x00000005ff05723e */ /* 0x000fe200048070ff */
[----:B------:R0:W-:Y:S04]  /*e4a0*/  @!P5 STG.E.U8 desc[UR16][R24.64+0xf8], R11 ;  /* 0x0000f80b1800d986 */ /* 0x0001e8000c101110 */
[----:B------:R0:W-:Y:S04]  /*e4b0*/  @!P2 STG.E.U8 desc[UR16][R24.64+0xf9], R3 ;  /* 0x0000f9031800a986 */ /* 0x0001e8000c101110 */
[----:B------:R0:W-:Y:S04]  /*e4c0*/  @!P6 STG.E.U8 desc[UR16][R26.64+0xf8], R9 ;  /* 0x0000f8091a00e986 */ /* 0x0001e8000c101110 */
[----:B------:R0:W-:Y:S02]  /*e4d0*/  @!P1 STG.E.U8 desc[UR16][R26.64+0xf9], R5 ;  /* 0x0000f9051a009986 */ /* 0x0001e4000c101110 */
.L_x_296:
[----:B------:R-:W-:Y:S05]  /*e4e0*/  BSYNC B0 ;  /* 0x0000000000007941 */ /* 0x000fea0003800000 */
.L_x_38:
[----:B0-----:R-:W2:Y:S04]  /*e4f0*/  LDL.LU R3, [R1+0x7c] ;  /* 0x00007c0001037983 */ /* 0x001ea80000300800 */
[----:B-----5:R-:W2:Y:S01]  /*e500*/  LDL.LU R2, [R1+0x80] ;  /* 0x0000800001027983 */ /* 0x020ea20000300800 */
[----:B------:R-:W-:Y:S01]  /*e510*/  ULDC UR6, c[0x0][0xc] ;  /* 0x0000030000067ab9 */ /* 0x000fe20000000800 */
[----:B------:R-:W-:Y:S01]  /*e520*/  ULDC UR7, c[0x0][0x10] ;  /* 0x0000040000077ab9 */ /* 0x000fe20000000800 */
[----:B------:R-:W2:Y:S01]  /*e530*/  LDC R5, c[0x0][0x14] ;  /* 0x00000500ff057b82 */ /* 0x000ea20000000800 */
[----:B------:R-:W-:Y:S01]  /*e540*/  UIMAD.WIDE.U32 UR6, UR6, UR7, URZ ;  /* 0x00000007060672a5 */ /* 0x000fe2000f8e003f */
[----:B------:R-:W-:Y:S01]  /*e550*/  PRMT R0, RZ, 0x7610, R0 ;  /* 0x00007610ff007816 */ /* 0x000fe20000000000 */
[----:B------:R-:W-:-:S04]  /*e560*/  UMOV UR22, 0xffffffff ;  /* 0xffffffff00167882 */ /* 0x000fc80000000000 */
[----:B--2---:R-:W-:-:S04]  /*e570*/  IMAD.WIDE.U32 R2, R5, UR6, R2 ;  /* 0x0000000605027c25 */ /* 0x004fc8000f8e0002 */
[----:B------:R-:W-:Y:S01]  /*e580*/  IMAD R5, R5, UR7, RZ ;  /* 0x0000000705057c24 */ /* 0x000fe2000f8e02ff */
[----:B------:R-:W-:Y:S01]  /*e590*/  ULDC.64 UR6, c[0x0][0x650] ;  /* 0x0001940000067ab9 */ /* 0x000fe20000000a00 */
[----:B------:R-:W-:Y:S01]  /*e5a0*/  IMAD.MOV.U32 R19, RZ, RZ, R2 ;  /* 0x000000ffff137224 */ /* 0x000fe200078e0002 */
[----:B------:R-:W-:Y:S01]  /*e5b0*/  ISETP.GE.U32.AND P1, PT, R2, UR6, PT ;  /* 0x0000000602007c0c */ /* 0x000fe2000bf26070 */
[----:B------:R-:W-:Y:S02]  /*e5c0*/  IMAD.IADD R22, R3, 0x1, R5 ;  /* 0x0000000103167824 */ /* 0x000fe400078e0205 */
[----:B------:R-:W-:-:S03]  /*e5d0*/  IMAD.MOV.U32 R2, RZ, RZ, -0x1 ;  /* 0xffffffffff027424 */ /* 0x000fc600078e00ff */
[----:B------:R0:W-:Y:S01]  /*e5e0*/  STL [R1+0x7c], R22 ;  /* 0x00007c1601007387 */ /* 0x0001e20000100800 */
[----:B------:R-:W-:-:S03]  /*e5f0*/  ISETP.GE.U32.AND.EX P1, PT, R22, UR7, PT, P1 ;  /* 0x0000000716007c0c */ /* 0x000fc6000bf26110 */
[----:B------:R0:W-:Y:S04]  /*e600*/  STL [R1+0x80], R19 ;  /* 0x0000801301007387 */ /* 0x0001e80000100800 */
[----:B------:R0:W-:Y:S06]  /*e610*/  STL [R1+0x84], R2 ;  /* 0x0000840201007387 */ /* 0x0001ec0000100800 */
[----:B------:R-:W-:Y:S05]  /*e620*/  @P1 BRA `(.L_x_297) ;  /* 0x00000004006c1947 */ /* 0x000fea0003800000 */
[----:B------:R-:W2:Y:S01]  /*e630*/  S2R R14, SR_CTAID.X ;  /* 0x00000000000e7919 */ /* 0x000ea20000002500 */
[----:B------:R-:W5:Y:S01]  /*e640*/  LDC.64 R8, c[0x0][0x628] ;  /* 0x00018a00ff087b82 */ /* 0x000f620000000a00 */
[----:B------:R-:W-:Y:S01]  /*e650*/  ULDC UR6, c[0x0][0x150] ;  /* 0x0000540000067ab9 */ /* 0x000fe20000000800 */
[----:B------:R-:W-:Y:S01]  /*e660*/  IMAD.MOV.U32 R6, RZ, RZ, R19 ;  /* 0x000000ffff067224 */ /* 0x000fe200078e0013 */
[----:B------:R-:W0:Y:S01]  /*e670*/  S2R R16, SR_CTAID.Y ;  /* 0x0000000000107919 */ /* 0x000e220000002600 */
[----:B------:R-:W-:-:S04]  /*e680*/  IMAD.MOV.U32 R7, RZ, RZ, R22 ;  /* 0x000000ffff077224 */ /* 0x000fc800078e0016 */
[----:B------:R-:W0:Y:S08]  /*e690*/  LDC R17, c[0x0][0x144] ;  /* 0x00005100ff117b82 */ /* 0x000e300000000800 */
[----:B------:R-:W0:Y:S08]  /*e6a0*/  LDC R10, c[0x0][0x630] ;  /* 0x00018c00ff0a7b82 */ /* 0x000e300000000800 */
[----:B------:R-:W0:Y:S01]  /*e6b0*/  LDC.64 R12, c[0x0][0x620] ;  /* 0x00018800ff0c7b82 */ /* 0x000e220000000a00 */
[----:B-----5:R-:W-:-:S04]  /*e6c0*/  ISETP.NE.U32.AND P1, PT, R8, RZ, PT ;  /* 0x000000ff0800720c */ /* 0x020fc80003f25070 */
[----:B------:R-:W-:Y:S02]  /*e6d0*/  ISETP.NE.AND.EX P1, PT, R9, RZ, PT, P1 ;  /* 0x000000ff0900720c */ /* 0x000fe40003f25310 */
[----:B--2---:R-:W-:-:S05]  /*e6e0*/  I2FP.F32.U32 R0, R14 ;  /* 0x0000000e00007245 */ /* 0x004fca0000201000 */
[----:B------:R-:W-:-:S04]  /*e6f0*/  FMUL R0, R0, UR6 ;  /* 0x0000000600007c20 */ /* 0x000fc80008400000 */
[----:B------:R2:W0:Y:S02]  /*e700*/  F2I.U32.TRUNC.NTZ R15, R0 ;  /* 0x00000000000f7305 */ /* 0x000424000020f000 */
[----:B------:R-:W-:Y:S05]  /*e710*/  @!P1 BRA `(.L_x_298) ;  /* 0x0000000000289947 */ /* 0x000fea0003800000 */
[----:B--2---:R-:W2:Y:S02]  /*e720*/  LDC R0, c[0x0][0x634] ;  /* 0x00018d00ff007b82 */ /* 0x004ea40000000800 */
[----:B--2---:R-:W-:-:S05]  /*e730*/  IADD3 R7, P1, R19, R0, RZ ;  /* 0x0000000013077210 */ /* 0x004fca0007f3e0ff */
[----:B------:R-:W-:-:S04]  /*e740*/  IMAD.X R11, RZ, RZ, R22, P1 ;  /* 0x000000ffff0b7224 */ /* 0x000fc800008e0616 */
[----:B0-----:R-:W-:-:S04]  /*e750*/  IMAD.WIDE.U32 R2, R11, R8, RZ ;  /* 0x000000080b027225 */ /* 0x001fc800078e00ff */
[----:B------:R-:W-:-:S04]  /*e760*/  IMAD.WIDE.U32 R4, P1, R7, R9, R2 ;  /* 0x0000000907047225 */ /* 0x000fc80007820002 */
[----:B------:R-:W-:-:S04]  /*e770*/  IMAD.WIDE.U32 R2, R7, R8, RZ ;  /* 0x0000000807027225 */ /* 0x000fc800078e00ff */
[----:B------:R-:W-:Y:S01]  /*e780*/  IMAD.X R7, RZ, RZ, RZ, P1 ;  /* 0x000000ffff077224 */ /* 0x000fe200008e06ff */
[----:B------:R-:W-:Y:S01]  /*e790*/  IADD3 RZ, P1, R3, R4, RZ ;  /* 0x0000000403ff7210 */ /* 0x000fe20007f3e0ff */
[----:B------:R-:W-:-:S04]  /*e7a0*/  IMAD.MOV.U32 R6, RZ, RZ, R5 ;  /* 0x000000ffff067224 */ /* 0x000fc800078e0005 */
[----:B------:R-:W-:-:S08]  /*e7b0*/  IMAD.WIDE.U32.X R6, R11, R9, R6, P1 ;  /* 0x000000090b067225 */ /* 0x000fd000008e0406 */
.L_x_298:
[-CC-:B01----:R-:W-:Y:S01]  /*e7c0*/  SHF.R.U64 R24, R6, R10.reuse, R7.reuse ;  /* 0x0000000a06187219 */ /* 0x183fe20000001207 */
[----:B------:R-:W0:Y:S01]  /*e7d0*/  LDC.64 R20, c[0x0][0x640] ;  /* 0x00019000ff147b82 */ /* 0x000e220000000a00 */
[----:B--2---:R-:W-:Y:S01]  /*e7e0*/  SHF.R.U32.HI R0, RZ, R10, R7 ;  /* 0x0000000aff007219 */ /* 0x004fe20000011607 */
[----:B------:R-:W-:Y:S01]  /*e7f0*/  IMAD.MOV.U32 R2, RZ, RZ, R19 ;  /* 0x000000ffff027224 */ /* 0x000fe200078e0013 */
[----:B------:R-:W-:Y:S01]  /*e800*/  IADD3 R5, P1, RZ, -R24, RZ ;  /* 0x80000018ff057210 */ /* 0x000fe20007f3e0ff */
[----:B------:R-:W-:Y:S01]  /*e810*/  IMAD.MOV R15, RZ, RZ, -R15 ;  /* 0x000000ffff0f7224 */ /* 0x000fe200078e0a0f */
[----:B------:R-:W-:Y:S01]  /*e820*/  ULDC UR6, c[0x0][0x154] ;  /* 0x0000550000067ab9 */ /* 0x000fe20000000800 */
[----:B------:R-:W-:Y:S02]  /*e830*/  IMAD.MOV.U32 R7, RZ, RZ, 0x1 ;  /* 0x00000001ff077424 */ /* 0x000fe400078e00ff */
[----:B------:R-:W1:Y:S01]  /*e840*/  LDC R4, c[0x0][0x618] ;  /* 0x00018600ff047b82 */ /* 0x000e620000000800 */
[----:B------:R-:W-:-:S02]  /*e850*/  IMAD.X R3, RZ, RZ, ~R0, P1 ;  /* 0x000000ffff037224 */ /* 0x000fc400008e0e00 */
[----:B------:R-:W-:Y:S02]  /*e860*/  IMAD R15, R17, R15, R14 ;  /* 0x0000000f110f7224 */ /* 0x000fe400078e020e */
[-C--:B------:R-:W-:Y:S02]  /*e870*/  IMAD R0, R3, R12.reuse, RZ ;  /* 0x0000000c03007224 */ /* 0x080fe400078e02ff */
[----:B------:R-:W-:Y:S01]  /*e880*/  IMAD.MOV.U32 R3, RZ, RZ, R22 ;  /* 0x000000ffff037224 */ /* 0x000fe200078e0016 */
[----:B------:R-:W2:Y:S01]  /*e890*/  LDC R6, c[0x0][0x608] ;  /* 0x00018200ff067b82 */ /* 0x000ea20000000800 */
[----:B------:R-:W-:-:S04]  /*e8a0*/  IMAD.WIDE.U32 R2, R5, R12, R2 ;  /* 0x0000000c05027225 */ /* 0x000fc800078e0002 */
[----:B------:R-:W-:-:S03]  /*e8b0*/  IMAD R5, R5, R13, R0 ;  /* 0x0000000d05057224 */ /* 0x000fc600078e0200 */
[----:B------:R-:W5:Y:S01]  /*e8c0*/  LDC R18, c[0x0][0x658] ;  /* 0x00019600ff127b82 */ /* 0x000f620000000800 */
[----:B------:R-:W-:Y:S01]  /*e8d0*/  I2FP.F32.U32 R0, R16 ;  /* 0x0000001000007245 */ /* 0x000fe20000201000 */
[----:B------:R-:W-:Y:S01]  /*e8e0*/  IMAD.IADD R3, R3, 0x1, R5 ;  /* 0x0000000103037824 */ /* 0x000fe200078e0205 */
[----:B0-----:R-:W-:Y:S01]  /*e8f0*/  ISETP.NE.U32.AND P1, PT, R20, RZ, PT ;  /* 0x000000ff1400720c */ /* 0x001fe20003f25070 */
[----:B------:R-:W-:Y:S02]  /*e900*/  IMAD.MOV.U32 R5, RZ, RZ, -0x1 ;  /* 0xffffffffff057424 */ /* 0x000fe400078e00ff */
[----:B------:R-:W-:Y:S02]  /*e910*/  FMUL R0, R0, UR6 ;  /* 0x0000000600007c20 */ /* 0x000fe40008400000 */
[----:B------:R-:W0:Y:S01]  /*e920*/  LDC R13, c[0x0][0x148] ;  /* 0x00005200ff0d7b82 */ /* 0x000e220000000800 */
[----:B-1----:R-:W-:Y:S01]  /*e930*/  SHF.R.U64 R10, R2, R4, R3 ;  /* 0x00000004020a7219 */ /* 0x002fe20000001203 */
[----:B------:R1:W0:Y:S01]  /*e940*/  F2I.U32.TRUNC.NTZ R12, R0 ;  /* 0x00000000000c7305 */ /* 0x000222000020f000 */
[----:B------:R-:W-:-:S02]  /*e950*/  ISETP.NE.AND.EX P1, PT, R21, RZ, PT, P1 ;  /* 0x000000ff1500720c */ /* 0x000fc40003f25310 */
[----:B------:R-:W-:-:S03]  /*e960*/  SHF.R.U32.HI R3, RZ, R4, R3 ;  /* 0x00000004ff037219 */ /* 0x000fc60000011603 */
[----:B------:R-:W0:Y:S01]  /*e970*/  LDC R14, c[0x0][0x600] ;  /* 0x00018000ff0e7b82 */ /* 0x000e220000000800 */
[-CC-:B--2---:R-:W-:Y:S02]  /*e980*/  SHF.R.U64 R8, R10, R6.reuse, R3.reuse ;  /* 0x000000060a087219 */ /* 0x184fe40000001203 */
[----:B------:R-:W-:-:S05]  /*e990*/  SHF.R.U32.HI R3, RZ, R6, R3 ;  /* 0x00000006ff037219 */ /* 0x000fca0000011603 */
[----:B------:R-:W2:Y:S01]  /*e9a0*/  LDC R19, c[0x0][0x648] ;  /* 0x00019200ff137b82 */ /* 0x000ea20000000800 */
[-CC-:B-----5:R-:W-:Y:S02]  /*e9b0*/  SHF.R.U64 R11, R8, R18.reuse, R3.reuse ;  /* 0x00000012080b7219 */ /* 0x1a0fe40000001203 */
[-C--:B------:R-:W-:Y:S02]  /*e9c0*/  SHF.L.U32 R5, R5, R18.reuse, RZ ;  /* 0x0000001205057219 */ /* 0x080fe400000006ff */
[-C--:B------:R-:W-:Y:S01]  /*e9d0*/  SHF.R.U32.HI R3, RZ, R18.reuse, R3 ;  /* 0x00000012ff037219 */ /* 0x080fe20000011603 */
[----:B------:R-:W-:Y:S01]  /*e9e0*/  IMAD.MOV.U32 R2, RZ, RZ, R11 ;  /* 0x000000ffff027224 */ /* 0x000fe200078e000b */
[----:B------:R-:W-:Y:S01]  /*e9f0*/  SHF.L.U32 R34, R7, R18, RZ ;  /* 0x0000001207227219 */ /* 0x000fe200000006ff */
[----:B------:R-:W0:Y:S01]  /*ea00*/  LDC R22, c[0x0][0x638] ;  /* 0x00018e00ff167b82 */ /* 0x000e220000000800 */
[----:B------:R-:W-:-:S07]  /*ea10*/  LOP3.LUT R17, RZ, R5, RZ, 0x33, !PT ;  /* 0x00000005ff117212 */ /* 0x000fce00078e33ff */
[----:B------:R-:W0:Y:S01]  /*ea20*/  LDC R23, c[0x0][0x610] ;  /* 0x00018400ff177b82 */ /* 0x000e220000000800 */
[----:B-1----:R-:W-:Y:S05]  /*ea30*/  @!P1 BRA `(.L_x_299) ;  /* 0x0000000000289947 */ /* 0x002fea0003800000 */
[----:B------:R-:W1:Y:S02]  /*ea40*/  LDC R0, c[0x0][0x64c] ;  /* 0x00019300ff007b82 */ /* 0x000e640000000800 */
[----:B-1----:R-:W-:-:S05]  /*ea50*/  IADD3 R7, P1, R11, R0, RZ ;  /* 0x000000000b077210 */ /* 0x002fca0007f3e0ff */
        /* <DEDUP_REMOVED lines=8> */
.L_x_299:
[----:B--2---:R-:W-:Y:S01]  /*eae0*/  SHF.R.U64 R0, R2, R19, R3 ;  /* 0x0000001302007219 */ /* 0x004fe20000001203 */
[----:B0-----:R-:W-:Y:S01]  /*eaf0*/  VIADD R3, R14, 0xffffffff ;  /* 0xffffffff0e037836 */ /* 0x001fe20000000000 */
[----:B------:R-:W-:Y:S01]  /*eb00*/  LOP3.LUT R5, R8, R17, RZ, 0xc0, !PT ;  /* 0x0000001108057212 */ /* 0x000fe200078ec0ff */
[----:B------:R-:W-:Y:S01]  /*eb10*/  IMAD.MOV R12, RZ, RZ, -R12 ;  /* 0x000000ffff0c7224 */ /* 0x000fe200078e0a0c */
[----:B------:R-:W-:Y:S01]  /*eb20*/  R2UR UR22, R24 ;  /* 0x00000000181672ca */ /* 0x000fe200000e0000 */
[----:B------:R-:W-:Y:S01]  /*eb30*/  IMAD.MOV R2, RZ, RZ, -R0 ;  /* 0x000000ffff027224 */ /* 0x000fe200078e0a00 */
[----:B------:R-:W-:Y:S01]  /*eb40*/  LOP3.LUT R3, R10, R3, RZ, 0xc0, !PT ;  /* 0x000000030a037212 */ /* 0x000fe200078ec0ff */
[----:B------:R-:W-:Y:S02]  /*eb50*/  IMAD R34, R34, R0, R5 ;  /* 0x0000000022227224 */ /* 0x000fe400078e0205 */
[----:B------:R-:W-:Y:S02]  /*eb60*/  @P3 IMAD R15, R13, R12, R16 ;  /* 0x0000000c0d0f3224 */ /* 0x000fe400078e0210 */
[----:B------:R-:W-:-:S02]  /*eb70*/  IMAD R0, R2, R22, R11 ;  /* 0x0000001602007224 */ /* 0x000fc400078e020b */
[----:B------:R-:W-:Y:S02]  /*eb80*/  IMAD R34, R34, R23, R15 ;  /* 0x0000001722227224 */ /* 0x000fe400078e020f */
[----:B------:R-:W-:Y:S02]  /*eb90*/  IMAD R3, R0, R14, R3 ;  /* 0x0000000e00037224 */ /* 0x000fe400078e0203 */
[----:B------:R-:W-:-:S03]  /*eba0*/  IMAD.MOV.U32 R0, RZ, RZ, 0x1 ;  /* 0x00000001ff007424 */ /* 0x000fc600078e00ff */
[----:B------:R-:W-:Y:S02]  /*ebb0*/  SEL R2, R3, R34, !P3 ;  /* 0x0000002203027207 */ /* 0x000fe40005800000 */
[----:B------:R-:W-:-:S03]  /*ebc0*/  SEL R34, R34, R3, !P3 ;  /* 0x0000000322227207 */ /* 0x000fc60005800000 */
[----:B------:R2:W-:Y:S04]  /*ebd0*/  STL [R1+0x84], R2 ;  /* 0x0000840201007387 */ /* 0x0005e80000100800 */
.L_x_297:
[----:B------:R0:W-:Y:S01]  /*ebe0*/  STL [R1+0x88], R34 ;  /* 0x0000882201007387 */ /* 0x0001e20000100800 */
[----:B------:R-:W-:-:S13]  /*ebf0*/  LOP3.LUT P1, RZ, R0, 0xff, RZ, 0xc0, !PT ;  /* 0x000000ff00ff7812 */ /* 0x000fda000782c0ff */
[----:B0-----:R-:W-:Y:S05]  /*ec00*/  @P1 BRA `(.L_x_300) ;  /* 0xffffff2400c81947 */ /* 0x001fea000383ffff */
[----:B------:R-:W-:Y:S05]  /*ec10*/  EXIT ;  /* 0x000000000000794d */ /* 0x000fea0003800000 */
.L_x_8:
[----:B------:R-:W2:Y:S01]  /*ec20*/  LDL R22, [R1+0x80] ;  /* 0x0000800001167983 */ /* 0x000ea20000100800 */
[----:B0-----:R-:W-:-:S03]  /*ec30*/  ULDC.64 UR4, c[0x0][0x650] ;  /* 0x0001940000047ab9 */ /* 0x001fc60000000a00 */
[----:B-1----:R-:W3:Y:S01]  /*ec40*/  LDL R23, [R1+0x7c] ;  /* 0x00007c0001177983 */ /* 0x002ee20000100800 */
[----:B------:R-:W-:Y:S01]  /*ec50*/  PRMT R4, RZ, 0x7610, R4 ;  /* 0x00007610ff047816 */ /* 0x000fe20000000004 */
[----:B------:R-:W-:Y:S02]  /*ec60*/  IMAD.MOV.U32 R5, RZ, RZ, -0x1 ;  /* 0xffffffffff057424 */ /* 0x000fe400078e00ff */
[----:B------:R-:W-:Y:S02]  /*ec70*/  IMAD.MOV.U32 R7, RZ, RZ, -0x1 ;  /* 0xffffffffff077424 */ /* 0x000fe400078e00ff */
[----:B------:R-:W-:Y:S01]  /*ec80*/  IMAD.MOV.U32 R6, RZ, RZ, -0x1 ;  /* 0xffffffffff067424 */ /* 0x000fe200078e00ff */
[----:B--2---:R-:W-:-:S04]  /*ec90*/  ISETP.GE.U32.AND P0, PT, R22, UR4, PT ;  /* 0x0000000416007c0c */ /* 0x004fc8000bf06070 */
[----:B---3--:R-:W-:-:S13]  /*eca0*/  ISETP.GE.U32.AND.EX P0, PT, R23, UR5, PT, P0 ;  /* 0x0000000517007c0c */ /* 0x008fda000bf06100 */
[----:B------:R-:W-:Y:S05]  /*ecb0*/  @P0 BRA `(.L_x_301) ;  /* 0x00000004002c0947 */ /* 0x000fea0003800000 */
[----:B------:R-:W0:Y:S01]  /*ecc0*/  LDC.64 R14, c[0x0][0x628] ;  /* 0x00018a00ff0e7b82 */ /* 0x000e220000000a00 */
[----:B------:R-:W-:Y:S02]  /*ecd0*/  IMAD.MOV.U32 R8, RZ, RZ, R22 ;  /* 0x000000ffff087224 */ /* 0x000fe400078e0016 */
[----:B------:R-:W-:-:S05]  /*ece0*/  IMAD.MOV.U32 R9, RZ, RZ, R23 ;  /* 0x000000ffff097224 */ /* 0x000fca00078e0017 */
[----:B------:R-:W1:Y:S08]  /*ecf0*/  LDC R10, c[0x0][0x630] ;  /* 0x00018c00ff0a7b82 */ /* 0x000e700000000800 */
[----:B------:R-:W2:Y:S01]  /*ed00*/  LDC.64 R16, c[0x0][0x620] ;  /* 0x00018800ff107b82 */ /* 0x000ea20000000a00 */
[----:B0-----:R-:W-:-:S04]  /*ed10*/  ISETP.NE.U32.AND P0, PT, R14, RZ, PT ;  /* 0x000000ff0e00720c */ /* 0x001fc80003f05070 */
[----:B------:R-:W-:-:S13]  /*ed20*/  ISETP.NE.AND.EX P0, PT, R15, RZ, PT, P0 ;  /* 0x000000ff0f00720c */ /* 0x000fda0003f05300 */
[----:B-12---:R-:W-:Y:S05]  /*ed30*/  @!P0 BRA `(.L_x_302) ;  /* 0x0000000000288947 */ /* 0x006fea0003800000 */
        /* <DEDUP_REMOVED lines=10> */
.L_x_302:
[----:B------:R-:W0:Y:S01]  /*ede0*/  LDC.64 R20, c[0x0][0x640] ;  /* 0x00019000ff147b82 */ /* 0x000e220000000a00 */
[-CC-:B------:R-:W-:Y:S02]  /*edf0*/  SHF.R.U64 R14, R8, R10.reuse, R9.reuse ;  /* 0x0000000a080e7219 */ /* 0x180fe40000001209 */
[----:B------:R-:W-:Y:S02]  /*ee00*/  SHF.R.U32.HI R4, RZ, R10, R9 ;  /* 0x0000000aff047219 */ /* 0x000fe40000011609 */
[----:B------:R-:W-:-:S03]  /*ee10*/  IADD3 R7, P0, RZ, -R14, RZ ;  /* 0x8000000eff077210 */ /* 0x000fc60007f1e0ff */
[----:B------:R-:W1:Y:S02]  /*ee20*/  LDC R8, c[0x0][0x618] ;  /* 0x00018600ff087b82 */ /* 0x000e640000000800 */
[----:B------:R-:W-:Y:S02]  /*ee30*/  IMAD.X R5, RZ, RZ, ~R4, P0 ;  /* 0x000000ffff057224 */ /* 0x000fe400000e0e04 */
[----:B------:R-:W-:Y:S02]  /*ee40*/  IMAD.MOV.U32 R4, RZ, RZ, R22 ;  /* 0x000000ffff047224 */ /* 0x000fe400078e0016 */
[-C--:B------:R-:W-:Y:S02]  /*ee50*/  IMAD R6, R5, R16.reuse, RZ ;  /* 0x0000001005067224 */ /* 0x080fe400078e02ff */
[----:B------:R-:W2:Y:S01]  /*ee60*/  LDC R18, c[0x0][0x608] ;  /* 0x00018200ff127b82 */ /* 0x000ea20000000800 */
[----:B------:R-:W-:Y:S02]  /*ee70*/  IMAD.MOV.U32 R5, RZ, RZ, R23 ;  /* 0x000000ffff057224 */ /* 0x000fe400078e0017 */
[----:B------:R-:W-:-:S05]  /*ee80*/  IMAD.WIDE.U32 R4, R7, R16, R4 ;  /* 0x0000001007047225 */ /* 0x000fca00078e0004 */
[----:B------:R-:W3:Y:S01]  /*ee90*/  LDC R19, c[0x0][0x658] ;  /* 0x00019600ff137b82 */ /* 0x000ee20000000800 */
[----:B------:R-:W-:Y:S01]  /*eea0*/  IMAD R7, R7, R17, R6 ;  /* 0x0000001107077224 */ /* 0x000fe200078e0206 */
[----:B0-----:R-:W-:Y:S01]  /*eeb0*/  ISETP.NE.U32.AND P0, PT, R20, RZ, PT ;  /* 0x000000ff1400720c */ /* 0x001fe20003f05070 */
[----:B------:R-:W-:Y:S02]  /*eec0*/  IMAD.MOV.U32 R6, RZ, RZ, -0x1 ;  /* 0xffffffffff067424 */ /* 0x000fe400078e00ff */
[----:B------:R-:W-:Y:S01]  /*eed0*/  IMAD.IADD R5, R5, 0x1, R7 ;  /* 0x0000000105057824 */ /* 0x000fe200078e0207 */
[----:B------:R-:W-:Y:S02]  /*eee0*/  ISETP.NE.AND.EX P0, PT, R21, RZ, PT, P0 ;  /* 0x000000ff1500720c */ /* 0x000fe40003f05300 */
[----:B------:R-:W0:Y:S02]  /*eef0*/  LDC R17, c[0x0][0x600] ;  /* 0x00018000ff117b82 */ /* 0x000e240000000800 */
[----:B-1----:R-:W-:-:S02]  /*ef00*/  SHF.R.U64 R10, R4, R8, R5 ;  /* 0x00000008040a7219 */ /* 0x002fc40000001205 */
[----:B------:R-:W-:-:S04]  /*ef10*/  SHF.R.U32.HI R5, RZ, R8, R5 ;  /* 0x00000008ff057219 */ /* 0x000fc80000011605 */
[----:B------:R-:W1:Y:S01]  /*ef20*/  LDC R22, c[0x0][0x648] ;  /* 0x00019200ff167b82 */ /* 0x000e620000000800 */
[-CC-:B--2---:R-:W-:Y:S02]  /*ef30*/  SHF.R.U64 R15, R10, R18.reuse, R5.reuse ;  /* 0x000000120a0f7219 */ /* 0x184fe40000001205 */
[----:B------:R-:W-:Y:S01]  /*ef40*/  SHF.R.U32.HI R4, RZ, R18, R5 ;  /* 0x00000012ff047219 */ /* 0x000fe20000011605 */
[----:B------:R-:W-:-:S04]  /*ef50*/  IMAD.MOV.U32 R18, RZ, RZ, 0x1 ;  /* 0x00000001ff127424 */ /* 0x000fc800078e00ff */
[----:B------:R-:W2:Y:S01]  /*ef60*/  LDC R23, c[0x0][0x638] ;  /* 0x00018e00ff177b82 */ /* 0x000ea20000000800 */
[-CC-:B---3--:R-:W-:Y:S02]  /*ef70*/  SHF.R.U64 R16, R15, R19.reuse, R4.reuse ;  /* 0x000000130f107219 */ /* 0x188fe40000001204 */
[-C--:B------:R-:W-:Y:S02]  /*ef80*/  SHF.L.U32 R6, R6, R19.reuse, RZ ;  /* 0x0000001306067219 */ /* 0x080fe400000006ff */
[----:B------:R-:W-:Y:S01]  /*ef90*/  SHF.R.U32.HI R5, RZ, R19, R4 ;  /* 0x00000013ff057219 */ /* 0x000fe20000011604 */
[----:B------:R-:W-:Y:S01]  /*efa0*/  IMAD.MOV.U32 R4, RZ, RZ, R16 ;  /* 0x000000ffff047224 */ /* 0x000fe200078e0010 */
[----:B------:R-:W-:Y:S01]  /*efb0*/  LOP3.LUT R24, RZ, R6, RZ, 0x33, !PT ;  /* 0x00000006ff187212 */ /* 0x000fe200078e33ff */
[----:B------:R-:W3:Y:S01]  /*efc0*/  LDC R25, c[0x0][0x610] ;  /* 0x00018400ff197b82 */ /* 0x000ee20000000800 */
[----:B------:R-:W-:Y:S05]  /*efd0*/  @!P0 BRA `(.L_x_303) ;  /* 0x0000000000288947 */ /* 0x000fea0003800000 */
        /* <DEDUP_REMOVED lines=10> */
.L_x_303:
[----:B-1----:R-:W-:Y:S01]  /*f080*/  SHF.R.U64 R4, R4, R22, R5 ;  /* 0x0000001604047219 */ /* 0x002fe20000001205 */
[----:B0-----:R-:W-:Y:S01]  /*f090*/  VIADD R7, R17, 0xffffffff ;  /* 0xffffffff11077836 */ /* 0x001fe20000000000 */
[----:B------:R-:W-:Y:S01]  /*f0a0*/  SHF.L.U32 R18, R18, R19, RZ ;  /* 0x0000001312127219 */ /* 0x000fe200000006ff */
[----:B------:R-:W-:Y:S01]  /*f0b0*/  @P3 IMAD R0, R11, R12, R2 ;  /* 0x0000000c0b003224 */ /* 0x000fe200078e0202 */
[----:B------:R-:W-:Y:S01]  /*f0c0*/  LOP3.LUT R3, R15, R24, RZ, 0xc0, !PT ;  /* 0x000000180f037212 */ /* 0x000fe200078ec0ff */
[----:B------:R-:W-:Y:S01]  /*f0d0*/  IMAD.MOV R5, RZ, RZ, -R4 ;  /* 0x000000ffff057224 */ /* 0x000fe200078e0a04 */
[----:B------:R-:W-:Y:S01]  /*f0e0*/  LOP3.LUT R7, R10, R7, RZ, 0xc0, !PT ;  /* 0x000000070a077212 */ /* 0x000fe200078ec0ff */
[----:B------:R-:W-:Y:S02]  /*f0f0*/  IMAD.MOV.U32 R6, RZ, RZ, R14 ;  /* 0x000000ffff067224 */ /* 0x000fe400078e000e */
[----:B------:R-:W-:Y:S02]  /*f100*/  IMAD R3, R18, R4, R3 ;  /* 0x0000000412037224 */ /* 0x000fe400078e0203 */
[----:B--2---:R-:W-:-:S02]  /*f110*/  IMAD R2, R5, R23, R16 ;  /* 0x0000001705027224 */ /* 0x004fc400078e0210 */
[----:B---3--:R-:W-:Y:S02]  /*f120*/  IMAD R0, R3, R25, R0 ;  /* 0x0000001903007224 */ /* 0x008fe400078e0200 */
[----:B------:R-:W-:Y:S02]  /*f130*/  IMAD R5, R2, R17, R7 ;  /* 0x0000001102057224 */ /* 0x000fe400078e0207 */
[----:B------:R-:W-:-:S03]  /*f140*/  IMAD.MOV.U32 R4, RZ, RZ, 0x1 ;  /* 0x00000001ff047424 */ /* 0x000fc600078e00ff */
[----:B------:R-:W-:Y:S02]  /*f150*/  SEL R7, R5, R0, !P3 ;  /* 0x0000000005077207 */ /* 0x000fe40005800000 */
[----:B------:R-:W-:-:S07]  /*f160*/  SEL R5, R0, R5, !P3 ;  /* 0x0000000500057207 */ /* 0x000fce0005800000 */
.L_x_301:
[----:B------:R-:W-:-:S08]  /*f170*/  NOP ;  /* 0x0000000000007918 */ /* 0x000fd00000000000 */
[----:B------:R-:W0:-:S00]  /*f180*/  USETMAXREG.DEALLOC.CTAPOOL 0x28 ;  /* 0x00000028000079c8 */ /* 0x000e0000080e0500 */
[----:B------:R-:W-:-:S13]  /*f190*/  ISETP.NE.AND P0, PT, RZ, UR8, PT ;  /* 0x00000008ff007c0c */ /* 0x000fda000bf05270 */
[----:B------:R-:W-:Y:S05]  /*f1a0*/  @P0 EXIT ;  /* 0x000000000000094d */ /* 0x000fea0003800000 */
[----:B0-----:R-:W-:Y:S01]  /*f1b0*/  LOP3.LUT P0, RZ, R4, 0xff, RZ, 0xc0, !PT ;  /* 0x000000ff04ff7812 */ /* 0x001fe2000780c0ff */
[----:B------:R-:W-:Y:S02]  /*f1c0*/  IMAD.MOV.U32 R0, RZ, RZ, 0x1 ;  /* 0x00000001ff007424 */ /* 0x000fe400078e00ff */
[----:B------:R-:W-:-:S10]  /*f1d0*/  IMAD.MOV.U32 R9, RZ, RZ, RZ ;  /* 0x000000ffff097224 */ /* 0x000fd400078e00ff */
[----:B------:R-:W-:Y:S05]  /*f1e0*/  @!P0 BRA `(.L_x_304) ;  /* 0x0000000c005c8947 */ /* 0x000fea0003800000 */
[----:B------:R-:W0:Y:S01]  /*f1f0*/  S2UR UR12, SR_CgaCtaId ;  /* 0x00000000000c79c3 */ /* 0x000e220000008800 */
[----:B------:R-:W-:Y:S01]  /*f200*/  ULDC UR4, c[0x0][0x28c] ;  /* 0x0000a30000047ab9 */ /* 0x000fe20000000800 */
[----:B------:R-:W-:Y:S01]  /*f210*/  ULDC UR6, c[0x0][0x658] ;  /* 0x0001960000067ab9 */ /* 0x000fe20000000800 */
[----:B------:R-:W-:Y:S01]  /*f220*/  UIADD3 UR10, UR4, 0x3f, URZ ;  /* 0x0000003f040a7890 */ /* 0x000fe2000fffe03f */
[----:B------:R-:W-:Y:S01]  /*f230*/  BSSY B0, `(.L_x_304) ;  /* 0x00000d2000007945 */ /* 0x000fe20003800000 */
[----:B------:R-:W-:Y:S01]  /*f240*/  UMOV UR7, 0xffffffff ;  /* 0xffffffff00077882 */ /* 0x000fe20000000000 */
[----:B------:R-:W-:Y:S01]  /*f250*/  ULDC UR5, c[0x0][0x600] ;  /* 0x0001800000057ab9 */ /* 0x000fe20000000800 */
[----:B------:R-:W-:Y:S01]  /*f260*/  UMOV UR9, 0x1 ;  /* 0x0000000100097882 */ /* 0x000fe20000000000 */
[----:B------:R-:W-:Y:S01]  /*f270*/  USHF.L.U32 UR7, UR7, UR6, URZ ;  /* 0x0000000607077299 */ /* 0x000fe2000800063f */
[----:B------:R-:W-:Y:S01]  /*f280*/  IMAD.MOV.U32 R11, RZ, RZ, 0x1 ;  /* 0x00000001ff0b7424 */ /* 0x000fe200078e00ff */
[----:B------:R-:W-:Y:S01]  /*f290*/  UIADD3 UR4, UR5, -0x1, URZ ;  /* 0xffffffff05047890 */ /* 0x000fe2000fffe03f */
[----:B------:R-:W-:Y:S01]  /*f2a0*/  IMAD.MOV.U32 R0, RZ, RZ, 0x1 ;  /* 0x00000001ff007424 */ /* 0x000fe200078e00ff */
[----:B------:R-:W-:Y:S01]  /*f2b0*/  USHF.R.S32.HI UR11, URZ, 0x1f, UR10 ;  /* 0x0000001f3f0b7899 */ /* 0x000fe2000801140a */
[----:B------:R-:W-:Y:S01]  /*f2c0*/  IMAD.MOV.U32 R9, RZ, RZ, RZ ;  /* 0x000000ffff097224 */ /* 0x000fe200078e00ff */
[----:B------:R-:W-:Y:S01]  /*f2d0*/  ULDC UR8, c[0x0][0xc] ;  /* 0x0000030000087ab9 */ /* 0x000fe20000000800 */
[----:B------:R-:W-:-:S02]  /*f2e0*/  USHF.L.U32 UR5, UR9, UR6, URZ ;  /* 0x0000000609057299 */ /* 0x000fc4000800063f */
[----:B------:R-:W-:Y:S01]  /*f2f0*/  ULEA.HI UR11, UR11, UR10, URZ, 0x6 ;  /* 0x0000000a0b0b7291 */ /* 0x000fe2000f8f303f */
[----:B------:R-:W-:Y:S01]  /*f300*/  ULDC UR9, c[0x0][0x10] ;  /* 0x0000040000097ab9 */ /* 0x000fe20000000800 */
[----:B------:R-:W-:Y:S02]  /*f310*/  ULOP3.LUT UR6, URZ, UR7, URZ, 0x33, !UPT ;  /* 0x000000073f067292 */ /* 0x000fe4000f8e333f */
[----:B------:R-:W-:Y:S01]  /*f320*/  UIMAD.WIDE.U32 UR8, UR8, UR9, URZ ;  /* 0x00000009080872a5 */ /* 0x000fe2000f8e003f */
[----:B------:R-:W-:Y:S01]  /*f330*/  ULDC UR7, c[0x0][0x14] ;  /* 0x0000050000077ab9 */ /* 0x000fe20000000800 */
[----:B------:R-:W-:Y:S01]  /*f340*/  USHF.R.S32.HI UR20, URZ, 0x6, UR11 ;  /* 0x000000063f147899 */ /* 0x000fe2000801140b */
[----:B0-----:R-:W-:Y:S01]  /*f350*/  IMAD.U32 R8, RZ, RZ, UR12 ;  /* 0x0000000cff087e24 */ /* 0x001fe2000f8e00ff */
[----:B------:R-:W-:Y:S02]  /*f360*/  UIMAD.WIDE.U32 UR24, UR8, UR7, URZ ;  /* 0x00000007081872a5 */ /* 0x000fe4000f8e003f */
[----:B------:R-:W-:-:S02]  /*f370*/  UIMAD UR18, UR9, UR7, URZ ;  /* 0x00000007091272a4 */ /* 0x000fc4000f8e023f */
[----:B------:R-:W-:Y:S02]  /*f380*/  ULOP3.LUT UR23, UR13, 0x2, URZ, 0xfc, !UPT ;  /* 0x000000020d177892 */ /* 0x000fe4000f8efc3f */
[----:B------:R-:W-:Y:S02]  /*f390*/  UIADD3 UR18, UR25, UR18, URZ ;  /* 0x0000001219127290 */ /* 0x000fe4000fffe03f */
[----:B------:R-:W-:Y:S01]  /*f3a0*/  UIADD3 UR28, UR20, 0x1, URZ ;  /* 0x00000001141c7890 */ /* 0x000fe2000fffe03f */
[----:B------:R-:W-:-:S11]  /*f3b0*/  ULDC.64 UR26, c[0x0][0x198] ;  /* 0x00006600001a7ab9 */ /* 0x000fd60000000a00 */
.L_x_315:
[----:B------:R-:W-:-:S03]  /*f3c0*/  UMOV UR7, 0xffffffff ;  /* 0xffffffff00077882 */ /* 0x000fc60000000000 */
[----:B------:R-:W-:Y:S05]  /*f3d0*/  BRA.DIV UR7, `(.L_x_305) ;  /* 0x0000001207907947 */ /* 0x000fea000b800000 */
[----:B------:R-:W-:-:S13]  /*f3e0*/  ELECT P0, URZ, PT ;  /* 0x00000000003f782f */ /* 0x000fda0003800000 */
.L_x_331:
[----:B------:R-:W0:Y:S01]  /*f3f0*/  LDC R2, c[0x0][0x28c] ;  /* 0x0000a300ff027b82 */ /* 0x000e220000000800 */
[----:B------:R-:W-:Y:S01]  /*f400*/  BSSY B1, `(.L_x_306) ;  /* 0x000003c000017945 */ /* 0x000fe20003800000 */
[----:B0-----:R-:W-:-:S13]  /*f410*/  ISETP.LT.OR P0, PT, R2, 0x1, !P0 ;  /* 0x000000010200780c */ /* 0x001fda0004701670 */
[----:B------:R-:W-:Y:S05]  /*f420*/  @P0 BRA `(.L_x_307) ;  /* 0x0000000000e40947 */ /* 0x000fea0003800000 */
[----:B------:R-:W-:Y:S02]  /*f430*/  IMAD R5, R5, 0x2, R8 ;  /* 0x0000000205057824 */ /* 0x000fe400078e0208 */
[----:B------:R-:W-:Y:S02]  /*f440*/  IMAD.SHL.U32 R10, R7, 0x100, RZ ;  /* 0x00000100070a7824 */ /* 0x000fe400078e00ff */
[----:B------:R-:W-:Y:S02]  /*f450*/  IMAD.MOV.U32 R14, RZ, RZ, RZ ;  /* 0x000000ffff0e7224 */ /* 0x000fe400078e00ff */
[----:B------:R-:W-:Y:S02]  /*f460*/  IMAD.U32 R15, RZ, RZ, UR28 ;  /* 0x0000001cff0f7e24 */ /* 0x000fe4000f8e00ff */
[----:B------:R-:W-:Y:S02]  /*f470*/  IMAD.MOV.U32 R2, RZ, RZ, R0 ;  /* 0x000000ffff027224 */ /* 0x000fe400078e0000 */
[----:B------:R-:W-:-:S02]  /*f480*/  IMAD.MOV.U32 R3, RZ, RZ, R9 ;  /* 0x000000ffff037224 */ /* 0x000fc400078e0009 */
[----:B------:R-:W-:-:S07]  /*f490*/  IMAD.SHL.U32 R7, R5, 0x40, RZ ;  /* 0x0000004005077824 */ /* 0x000fce00078e00ff */
.L_x_310:
[----:B------:R-:W0:Y:S01]  /*f4a0*/  S2UR UR7, SR_CgaCtaId ;  /* 0x00000000000779c3 */ /* 0x000e220000008800 */
[----:B------:R-:W1:Y:S01]  /*f4b0*/  S2R R16, SR_TID.X ;  /* 0x0000000000107919 */ /* 0x000e620000002100 */
[----:B------:R-:W-:Y:S02]  /*f4c0*/  MOV R5, 0x400 ;  /* 0x0000040000057802 */ /* 0x000fe40000000f00 */
[----:B------:R-:W-:Y:S01]  /*f4d0*/  SHF.L.U32 R4, R2, 0x1f, RZ ;  /* 0x0000001f02047819 */ /* 0x000fe200000006ff */
[----:B0-----:R-:W-:-:S05]  /*f4e0*/  IMAD.U32 R8, RZ, RZ, UR7 ;  /* 0x00000007ff087e24 */ /* 0x001fca000f8e00ff */
[----:B------:R-:W-:Y:S02]  /*f4f0*/  LEA R12, R8, R5, 0x18 ;  /* 0x00000005080c7211 */ /* 0x000fe400078ec0ff */
[----:B-1----:R-:W-:-:S03]  /*f500*/  LOP3.LUT P1, RZ, R16, 0x7f, RZ, 0xc0, !PT ;  /* 0x0000007f10ff7812 */ /* 0x002fc6000782c0ff */
[----:B------:R-:W-:-:S04]  /*f510*/  IMAD R13, R3, 0x8, R12 ;  /* 0x00000008030d7824 */ /* 0x000fc800078e020c */
[----:B------:R-:W0:Y:S06]  /*f520*/  SYNCS.PHASECHK.TRANS64.TRYWAIT P0, [R13+URZ+0x48], R4 ;  /* 0x000048040d0075a7 */ /* 0x000e2c000800017f */
[----:B------:R-:W1:Y:S01]  /*f530*/  @!P1 LDC R5, c[0x0][0x500] ;  /* 0x00014000ff059b82 */ /* 0x000e620000000800 */
[----:B0-----:R-:W-:Y:S05]  /*f540*/  @!P0 BRA `(.L_x_308) ;  /* 0x0000001000548947 */ /* 0x001fea0003800000 */
.L_x_332:
[----:B------:R-:W-:Y:S01]  /*f550*/  UPRMT UR7, UR23, 0x9910, URZ ;  /* 0x0000991017077896 */ /* 0x000fe2000800003f */
[----:B-1----:R1:W-:Y:S03]  /*f560*/  @!P1 SYNCS.ARRIVE.TRANS64 RZ, [R13+URZ], R5 ;  /* 0x000000050dff99a7 */ /* 0x0023e6000800003f */
[----:B------:R-:W-:-:S06]  /*f570*/  UISETP.NE.AND UP0, UPT, UR7, 0x2, UPT ;  /* 0x000000020700788c */ /* 0x000fcc000bf05270 */
[----:B------:R-:W-:-:S13]  /*f580*/  PLOP3.LUT P0, PT, PT, PT, UP0, 0x80, 0x0 ;  /* 0x000000000000781c */ /* 0x000fda0003f0f008 */
[----:B-1----:R-:W-:Y:S05]  /*f590*/  @P0 BRA `(.L_x_309) ;  /* 0x0000000000040947 */ /* 0x002fea0003800000 */
[----:B------:R-:W-:Y:S01]  /*f5a0*/  BPT.TRAP 0x1 ;  /* 0x000000040000795c */ /* 0x000fe20000300000 */
.L_x_309:
[----:B0-----:R-:W-:Y:S01]  /*f5b0*/  IMAD R4, R3, 0x2, R8 ;  /* 0x0000000203047824 */ /* 0x001fe200078e0208 */
[----:B------:R-:W-:Y:S01]  /*f5c0*/  R2UR UR9, R13 ;  /* 0x000000000d0972ca */ /* 0x000fe200000e0000 */
[----:B------:R-:W-:Y:S01]  /*f5d0*/  VIADD R15, R15, 0xffffffff ;  /* 0xffffffff0f0f7836 */ /* 0x000fe20000000000 */
[----:B------:R-:W-:Y:S01]  /*f5e0*/  UIADD3 UR14, UP0, UR26, 0xf0, URZ ;  /* 0x000000f01a0e7890 */ /* 0x000fe2000ff1e03f */
[--C-:B------:R-:W-:Y:S01]  /*f5f0*/  IMAD.U32 R4, R4, 0x1000, R12.reuse ;  /* 0x0000100004047824 */ /* 0x100fe200078e000c */
[----:B------:R-:W-:Y:S01]  /*f600*/  R2UR UR11, R7 ;  /* 0x00000000070b72ca */ /* 0x000fe200000e0000 */
[C---:B------:R-:W-:Y:S01]  /*f610*/  IMAD R12, R3.reuse, 0x4000, R12 ;  /* 0x00004000030c7824 */ /* 0x040fe200078e020c */
[----:B------:R-:W-:Y:S01]  /*f620*/  R2UR UR10, R14 ;  /* 0x000000000e0a72ca */ /* 0x000fe200000e0000 */
[----:B------:R-:W-:Y:S01]  /*f630*/  UIADD3 UR30, UP1, UR26, 0x1f0, URZ ;  /* 0x000001f01a1e7890 */ /* 0x000fe2000ff3e03f */
[----:B------:R-:W-:Y:S01]  /*f640*/  R2UR UR7, R4 ;  /* 0x00000000040772ca */ /* 0x000fe200000e0000 */
[----:B------:R-:W-:Y:S01]  /*f650*/  UIADD3.X UR15, URZ, UR27, URZ, UP0, !UPT ;  /* 0x0000001b3f0f7290 */ /* 0x000fe200087fe43f */
[----:B------:R-:W-:Y:S01]  /*f660*/  R2UR UR8, R12 ;  /* 0x000000000c0872ca */ /* 0x000fe200000e0000 */
[----:B------:R-:W-:Y:S01]  /*f670*/  VIADD R3, R3, 0x1 ;  /* 0x0000000103037836 */ /* 0x000fe20000000000 */
[----:B------:R-:W-:Y:S01]  /*f680*/  R2UR UR12, R6 ;  /* 0x00000000060c72ca */ /* 0x000fe200000e0000 */
[----:B------:R-:W-:Y:S01]  /*f690*/  UIADD3.X UR31, URZ, UR27, URZ, UP1, !UPT ;  /* 0x0000001b3f1f7290 */ /* 0x000fe20008ffe43f */
[----:B------:R-:W-:Y:S01]  /*f6a0*/  R2UR UR21, R10 ;  /* 0x000000000a1572ca */ /* 0x000fe200000e0000 */
[----:B------:R-:W-:Y:S01]  /*f6b0*/  UMOV UR22, 0x30000 ;  /* 0x0003000000167882 */ /* 0x000fe20000000000 */
[----:B------:R-:W-:Y:S01]  /*f6c0*/  ISETP.GT.AND P1, PT, R15, 0x1, PT ;  /* 0x000000010f00780c */ /* 0x000fe20003f24270 */
[----:B------:R-:W-:Y:S01]  /*f6d0*/  UMOV UR16, 0x0 ;  /* 0x0000000000107882 */ /* 0x000fe20000000000 */
[----:B------:R-:W-:Y:S01]  /*f6e0*/  UMOV UR17, 0x10000000 ;  /* 0x1000000000117882 */ /* 0x000fe20000000000 */
[----:B------:R-:W-:Y:S01]  /*f6f0*/  ISETP.NE.AND P0, PT, R3, 0x9, PT ;  /* 0x000000090300780c */ /* 0x000fe20003f05270 */
[----:B------:R-:W-:Y:S01]  /*f700*/  VIADD R14, R14, 0x40 ;  /* 0x000000400e0e7836 */ /* 0x000fe20000000000 */
[----:B------:R-:W-:-:S02]  /*f710*/  UIADD3 UR7, UR7, 0x180, URZ ;  /* 0x0000018007077890 */ /* 0x000fc4000fffe03f */
[----:B------:R-:W-:Y:S01]  /*f720*/  UIADD3 UR19, UR8, 0x12180, URZ ;  /* 0x0001218008137890 */ /* 0x000fe2000fffe03f */
[----:B------:R-:W-:Y:S02]  /*f730*/  SEL R5, RZ, 0x1, P0 ;  /* 0x00000001ff057807 */ /* 0x000fe40000000000 */
[----:B------:R-:W-:Y:S02]  /*f740*/  SEL R3, R3, RZ, P0 ;  /* 0x000000ff03037207 */ /* 0x000fe40000000000 */
[----:B------:R-:W-:Y:S01]  /*f750*/  UMOV UR8, UR7 ;  /* 0x0000000700087c82 */ /* 0x000fe20008000000 */
[----:B------:R-:W-:Y:S01]  /*f760*/  LOP3.LUT R2, R2, R5, RZ, 0x3c, !PT ;  /* 0x0000000502027212 */ /* 0x000fe200078e3cff */
[----:B------:R0:W-:Y:S02]  /*f770*/  UTMALDG.3D.MULTICAST [UR8], [UR14], UR22, desc[UR16] ;  /* 0x000010080e0073b4 */ /* 0x0001e40008011816 */
[----:B0-----:R-:W-:Y:S01]  /*f780*/  UMOV UR8, UR19 ;  /* 0x0000001300087c82 */ /* 0x001fe20008000000 */
[----:B------:R-:W-:-:S02]  /*f790*/  UMOV UR11, UR21 ;  /* 0x00000015000b7c82 */ /* 0x000fc40008000000 */
[----:B------:R0:W-:Y:S02]  /*f7a0*/  UTMALDG.3D [UR8], [UR30], desc[UR16] ;  /* 0x000010081e0075b4 */ /* 0x0001e40008011000 */
[----:B0-----:R-:W-:Y:S05]  /*f7b0*/  @P1 BRA `(.L_x_310) ;  /* 0xfffffffc00381947 */ /* 0x001fea000383ffff */
.L_x_307:
[----:B------:R-:W-:Y:S05]  /*f7c0*/  BSYNC B1 ;  /* 0x0000000000017941 */ /* 0x000fea0003800000 */
.L_x_306:
[----:B------:R-:W2:Y:S01]  /*f7d0*/  LDL.LU R17, [R1+0x7c] ;  /* 0x00007c0001117983 */ /* 0x000ea20000300800 */
[----:B------:R-:W-:Y:S01]  /*f7e0*/  LOP3.LUT P1, RZ, R11, 0xff, RZ, 0xc0, !PT ;  /* 0x000000ff0bff7812 */ /* 0x000fe2000782c0ff */
[----:B------:R-:W-:Y:S01]  /*f7f0*/  VIADD R4, R9, UR20 ;  /* 0x0000001409047c36 */ /* 0x000fe20008000000 */
[----:B------:R-:W-:Y:S01]  /*f800*/  ULDC.64 UR8, c[0x0][0x650] ;  /* 0x0001940000087ab9 */ /* 0x000fe20000000a00 */
[----:B------:R-:W3:Y:S01]  /*f810*/  LDL.LU R16, [R1+0x80] ;  /* 0x0000800001107983 */ /* 0x000ee20000300800 */
[----:B------:R-:W-:Y:S01]  /*f820*/  IMAD.U32 R6, RZ, RZ, UR20 ;  /* 0x00000014ff067e24 */ /* 0x000fe2000f8e00ff */
[----:B------:R-:W-:Y:S01]  /*f830*/  UISETP.GE.U32.AND UP0, UPT, UR20, 0x9, UPT ;  /* 0x000000091400788c */ /* 0x000fe2000bf06070 */
[----:B------:R-:W-:Y:S01]  /*f840*/  ISETP.GT.U32.AND P0, PT, R4, 0x8, PT ;  /* 0x000000080400780c */ /* 0x000fe20003f04070 */
[----:B------:R-:W-:Y:S01]  /*f850*/  BSSY B1, `(.L_x_311) ;  /* 0x000006d000017945 */ /* 0x000fe20003800000 */
[----:B------:R-:W-:Y:S01]  /*f860*/  IMAD.MOV.U32 R7, RZ, RZ, -0x1 ;  /* 0xffffffffff077424 */ /* 0x000fe200078e00ff */
[----:B------:R-:W-:-:S02]  /*f870*/  PRMT R11, RZ, 0x7610, R11 ;  /* 0x00007610ff0b7816 */ /* 0x000fc4000000000b */
[----:B------:R-:W-:Y:S01]  /*f880*/  ISETP.LT.U32.AND P0, PT, R6, 0x9, P0 ;  /* 0x000000090600780c */ /* 0x000fe20000701070 */
[----:B------:R-:W-:Y:S01]  /*f890*/  IMAD.MOV.U32 R6, RZ, RZ, -0x1 ;  /* 0xffffffffff067424 */ /* 0x000fe200078e00ff */
[----:B------:R-:W0:Y:S01]  /*f8a0*/  @P1 S2R R8, SR_CgaCtaId ;  /* 0x0000000000081919 */ /* 0x000e220000008800 */
[----:B------:R-:W-:Y:S02]  /*f8b0*/  @P1 MOV R3, 0x400 ;  /* 0x0000040000031802 */ /* 0x000fe40000000f00 */
[----:B------:R-:W-:Y:S02]  /*f8c0*/  PLOP3.LUT P2, PT, PT, PT, UP0, 0x80, 0x0 ;  /* 0x000000000000781c */ /* 0x000fe40003f4f008 */
[----:B0-----:R-:W-:Y:S01]  /*f8d0*/  @P1 LEA R5, R8, R3, 0x18 ;  /* 0x0000000308051211 */ /* 0x001fe200078ec0ff */
[----:B------:R-:W-:-:S03]  /*f8e0*/  IMAD.WIDE.U32 R2, R4, 0x38e38e39, RZ ;  /* 0x38e38e3904027825 */ /* 0x000fc600078e00ff */
[----:B------:R0:W-:Y:S01]  /*f8f0*/  @P1 SYNCS.ARRIVE.TRANS64.A1T0 RZ, [R5+URZ+0xa8], RZ ;  /* 0x0000a8ff05ff19a7 */ /* 0x0001e2000810003f */
[----:B------:R-:W-:Y:S02]  /*f900*/  PRMT R2, RZ, 0x7610, R2 ;  /* 0x00007610ff027816 */ /* 0x000fe40000000002 */
[----:B0-----:R-:W-:Y:S02]  /*f910*/  SHF.R.U32.HI R5, RZ, 0x1, R3 ;  /* 0x00000001ff057819 */ /* 0x001fe40000011603 */
[----:B------:R-:W-:-:S03]  /*f920*/  SEL R3, RZ, 0x1, !P0 ;  /* 0x00000001ff037807 */ /* 0x000fc60004000000 */
[----:B------:R-:W-:Y:S01]  /*f930*/  IMAD R9, R5, -0x9, R4 ;  /* 0xfffffff705097824 */ /* 0x000fe200078e0204 */
[----:B------:R-:W-:-:S04]  /*f940*/  LOP3.LUT R0, R0, R3, RZ, 0x3c, !PT ;  /* 0x0000000300007212 */ /* 0x000fc800078e3cff */
[----:B------:R-:W-:Y:S01]  /*f950*/  @P2 LOP3.LUT R0, R0, 0x1, R5, 0x78, !PT ;  /* 0x0000000100002812 */ /* 0x000fe200078e7805 */
[----:B------:R-:W-:Y:S01]  /*f960*/  IMAD.MOV.U32 R5, RZ, RZ, -0x1 ;  /* 0xffffffffff057424 */ /* 0x000fe200078e00ff */
[----:B---3--:R-:W-:-:S04]  /*f970*/  IADD3 R16, P1, R16, UR24, RZ ;  /* 0x0000001810107c10 */ /* 0x008fc8000ff3e0ff */
[----:B--2---:R-:W-:Y:S01]  /*f980*/  IADD3.X R17, R17, UR18, RZ, P1, !PT ;  /* 0x0000001211117c10 */ /* 0x004fe20008ffe4ff */
[----:B------:R0:W-:Y:S01]  /*f990*/  STL [R1+0x80], R16 ;  /* 0x0000801001007387 */ /* 0x0001e20000100800 */
[----:B------:R-:W-:-:S03]  /*f9a0*/  ISETP.GE.U32.AND P0, PT, R16, UR8, PT ;  /* 0x0000000810007c0c */ /* 0x000fc6000bf06070 */
[----:B------:R0:W-:Y:S01]  /*f9b0*/  STL [R1+0x7c], R17 ;  /* 0x00007c1101007387 */ /* 0x0001e20000100800 */
[----:B------:R-:W-:-:S13]  /*f9c0*/  ISETP.GE.U32.AND.EX P0, PT, R17, UR9, PT, P0 ;  /* 0x0000000911007c0c */ /* 0x000fda000bf06100 */
[----:B0-----:R-:W-:Y:S05]  /*f9d0*/  @P0 BRA `(.L_x_312) ;  /* 0x0000000400500947 */ /* 0x001fea0003800000 */
[----:B------:R-:W-:Y:S01]  /*f9e0*/  ULDC.64 UR8, c[0x0][0x628] ;  /* 0x00018a0000087ab9 */ /* 0x000fe20000000a00 */
[----:B------:R-:W0:Y:S01]  /*f9f0*/  S2R R12, SR_CTAID.X ;  /* 0x00000000000c7919 */ /* 0x000e220000002500 */
[----:B------:R-:W-:Y:S01]  /*fa00*/  ISETP.NE.U32.AND P0, PT, RZ, UR8, PT ;  /* 0x00000008ff007c0c */ /* 0x000fe2000bf05070 */
[----:B------:R-:W-:Y:S01]  /*fa10*/  ULDC UR10, c[0x0][0x630] ;  /* 0x00018c00000a7ab9 */ /* 0x000fe20000000800 */
[----:B------:R-:W-:Y:S01]  /*fa20*/  IMAD.MOV.U32 R2, RZ, RZ, R16 ;  /* 0x000000ffff027224 */ /* 0x000fe200078e0010 */
[----:B------:R-:W1:Y:S01]  /*fa30*/  S2R R10, SR_CTAID.Y ;  /* 0x00000000000a7919 */ /* 0x000e620000002600 */
[----:B------:R-:W-:Y:S01]  /*fa40*/  ISETP.NE.AND.EX P0, PT, RZ, UR9, PT, P0 ;  /* 0x00000009ff007c0c */ /* 0x000fe2000bf05300 */
[----:B------:R-:W-:-:S12]  /*fa50*/  IMAD.MOV.U32 R3, RZ, RZ, R17 ;  /* 0x000000ffff037224 */ /* 0x000fd800078e0011 */
[----:B------:R-:W-:Y:S05]  /*fa60*/  @!P0 BRA `(.L_x_313) ;  /* 0x0000000000288947 */ /* 0x000fea0003800000 */
[----:B------:R-:W-:Y:S02]  /*fa70*/  ULDC UR7, c[0x0][0x634] ;  /* 0x00018d0000077ab9 */ /* 0x000fe40000000800 */
[----:B------:R-:W-:-:S05]  /*fa80*/  IADD3 R7, P0, R16, UR7, RZ ;  /* 0x0000000710077c10 */ /* 0x000fca000ff1e0ff */
[----:B------:R-:W-:-:S04]  /*fa90*/  IMAD.X R13, RZ, RZ, R17, P0 ;  /* 0x000000ffff0d7224 */ /* 0x000fc800000e0611 */
[----:B------:R-:W-:-:S04]  /*faa0*/  IMAD.WIDE.U32 R4, R13, UR8, RZ ;  /* 0x000000080d047c25 */ /* 0x000fc8000f8e00ff */
[----:B------:R-:W-:-:S04]  /*fab0*/  IMAD.WIDE.U32 R4, P0, R7, UR9, R4 ;  /* 0x0000000907047c25 */ /* 0x000fc8000f800004 */
[----:B------:R-:W-:-:S04]  /*fac0*/  IMAD.WIDE.U32 R6, R7, UR8, RZ ;  /* 0x0000000807067c25 */ /* 0x000fc8000f8e00ff */
[----:B------:R-:W-:Y:S01]  /*fad0*/  IMAD.X R3, RZ, RZ, RZ, P0 ;  /* 0x000000ffff037224 */ /* 0x000fe200000e06ff */
[----:B------:R-:W-:Y:S01]  /*fae0*/  IADD3 RZ, P0, R7, R4, RZ ;  /* 0x0000000407ff7210 */ /* 0x000fe20007f1e0ff */
[----:B------:R-:W-:-:S04]  /*faf0*/  IMAD.MOV.U32 R2, RZ, RZ, R5 ;  /* 0x000000ffff027224 */ /* 0x000fc800078e0005 */
[----:B------:R-:W-:-:S08]  /*fb00*/  IMAD.WIDE.U32.X R2, R13, UR9, R2, P0 ;  /* 0x000000090d027c25 */ /* 0x000fd000080e0402 */
.L_x_313:
[--C-:B------:R-:W-:Y:S01]  /*fb10*/  SHF.R.U64 R6, R2, UR10, R3.reuse ;  /* 0x0000000a02067c19 */ /* 0x100fe20008001203 */
[----:B------:R-:W-:Y:S01]  /*fb20*/  ULDC.64 UR8, c[0x0][0x620] ;  /* 0x0001880000087ab9 */ /* 0x000fe20000000a00 */
[----:B------:R-:W-:Y:S01]  /*fb30*/  SHF.R.U32.HI R2, RZ, UR10, R3 ;  /* 0x0000000aff027c19 */ /* 0x000fe20008011603 */
[----:B------:R-:W-:Y:S01]  /*fb40*/  IMAD.MOV.U32 R3, RZ, RZ, R17 ;  /* 0x000000ffff037224 */ /* 0x000fe200078e0011 */
[----:B------:R-:W-:Y:S01]  /*fb50*/  IADD3 R5, P0, RZ, -R6, RZ ;  /* 0x80000006ff057210 */ /* 0x000fe20007f1e0ff */
[----:B------:R-:W-:Y:S01]  /*fb60*/  ULDC UR7, c[0x0][0x150] ;  /* 0x0000540000077ab9 */ /* 0x000fe20000000800 */
[----:B0-----:R-:W-:Y:S01]  /*fb70*/  I2FP.F32.U32 R7, R12 ;  /* 0x0000000c00077245 */ /* 0x001fe20000201000 */
[----:B------:R-:W0:Y:S01]  /*fb80*/  LDC R19, c[0x0][0x144] ;  /* 0x00005100ff137b82 */ /* 0x000e220000000800 */
[----:B------:R-:W-:Y:S01]  /*fb90*/  ULDC.64 UR10, c[0x0][0x640] ;  /* 0x00019000000a7ab9 */ /* 0x000fe20000000a00 */
[----:B------:R-:W-:Y:S01]  /*fba0*/  IMAD.X R2, RZ, RZ, ~R2, P0 ;  /* 0x000000ffff027224 */ /* 0x000fe200000e0e02 */
[----:B------:R-:W-:-:S03]  /*fbb0*/  ISETP.NE.U32.AND P0, PT, RZ, UR10, PT ;  /* 0x0000000aff007c0c */ /* 0x000fc6000bf05070 */
[----:B------:R-:W-:Y:S01]  /*fbc0*/  IMAD R4, R2, UR8, RZ ;  /* 0x0000000802047c24 */ /* 0x000fe2000f8e02ff */
[----:B------:R-:W-:Y:S01]  /*fbd0*/  ISETP.NE.AND.EX P0, PT, RZ, UR11, PT, P0 ;  /* 0x0000000bff007c0c */ /* 0x000fe2000bf05300 */
[----:B------:R-:W-:Y:S01]  /*fbe0*/  IMAD.MOV.U32 R2, RZ, RZ, R16 ;  /* 0x000000ffff027224 */ /* 0x000fe200078e0010 */
[----:B------:R-:W2:Y:S03]  /*fbf0*/  LDC R13, c[0x0][0x148] ;  /* 0x00005200ff0d7b82 */ /* 0x000ea60000000800 */
[----:B------:R-:W-:Y:S01]  /*fc00*/  IMAD.WIDE.U32 R2, R5, UR8, R2 ;  /* 0x0000000805027c25 */ /* 0x000fe2000f8e0002 */
[----:B------:R-:W-:-:S03]  /*fc10*/  ULDC UR8, c[0x0][0x154] ;  /* 0x0000550000087ab9 */ /* 0x000fc60000000800 */
[----:B------:R-:W-:Y:S02]  /*fc20*/  IMAD R5, R5, UR9, R4 ;  /* 0x0000000905057c24 */ /* 0x000fe4000f8e0204 */
[----:B------:R-:W-:Y:S01]  /*fc30*/  FMUL R4, R7, UR7 ;  /* 0x0000000707047c20 */ /* 0x000fe20008400000 */
[----:B------:R-:W-:Y:S01]  /*fc40*/  ULDC UR7, c[0x0][0x618] ;  /* 0x0001860000077ab9 */ /* 0x000fe20000000800 */
[----:B------:R-:W-:Y:S01]  /*fc50*/  ULDC UR9, c[0x0][0x608] ;  /* 0x0001820000097ab9 */ /* 0x000fe20000000800 */
[----:B------:R-:W-:-:S03]  /*fc60*/  IMAD.IADD R3, R3, 0x1, R5 ;  /* 0x0000000103037824 */ /* 0x000fc600078e0205 */
[----:B------:R-:W3:Y:S02]  /*fc70*/  F2I.U32.TRUNC.NTZ R4, R4 ;  /* 0x0000000400047305 */ /* 0x000ee4000020f000 */
[----:B------:R-:W-:Y:S02]  /*fc80*/  SHF.R.U64 R7, R2, UR7, R3 ;  /* 0x0000000702077c19 */ /* 0x000fe40008001203 */
[----:B-1----:R-:W-:-:S05]  /*fc90*/  I2FP.F32.U32 R2, R10 ;  /* 0x0000000a00027245 */ /* 0x002fca0000201000 */
[----:B------:R-:W-:Y:S01]  /*fca0*/  FMUL R5, R2, UR8 ;  /* 0x0000000802057c20 */ /* 0x000fe20008400000 */
[----:B------:R-:W-:Y:S01]  /*fcb0*/  SHF.R.U32.HI R2, RZ, UR7, R3 ;  /* 0x00000007ff027c19 */ /* 0x000fe20008011603 */
[----:B------:R-:W-:Y:S02]  /*fcc0*/  ULDC UR7, c[0x0][0x658] ;  /* 0x0001960000077ab9 */ /* 0x000fe40000000800 */
[----:B------:R1:W4:Y:S01]  /*fcd0*/  F2I.U32.TRUNC.NTZ R16, R5 ;  /* 0x0000000500107305 */ /* 0x000322000020f000 */
[----:B------:R-:W-:Y:S01]  /*fce0*/  SHF.R.U64 R15, R7, UR9, R2 ;  /* 0x00000009070f7c19 */ /* 0x000fe20008001202 */
[----:B---3--:R-:W-:Y:S01]  /*fcf0*/  IMAD.MOV R4, RZ, RZ, -R4 ;  /* 0x000000ffff047224 */ /* 0x008fe200078e0a04 */
[----:B------:R-:W-:-:S03]  /*fd00*/  SHF.R.U32.HI R2, RZ, UR9, R2 ;  /* 0x00000009ff027c19 */ /* 0x000fc60008011602 */
[----:B0-----:R-:W-:Y:S01]  /*fd10*/  IMAD R12, R19, R4, R12 ;  /* 0x00000004130c7224 */ /* 0x001fe200078e020c */
[--C-:B------:R-:W-:Y:S02]  /*fd20*/  SHF.R.U64 R14, R15, UR7, R2.reuse ;  /* 0x000000070f0e7c19 */ /* 0x100fe40008001202 */
[----:B------:R-:W-:-:S03]  /*fd30*/  SHF.R.U32.HI R17, RZ, UR7, R2 ;  /* 0x00000007ff117c19 */ /* 0x000fc60008011602 */
[----:B------:R-:W-:Y:S02]  /*fd40*/  IMAD.MOV.U32 R2, RZ, RZ, R14 ;  /* 0x000000ffff027224 */ /* 0x000fe400078e000e */
[----:B------:R-:W-:Y:S01]  /*fd50*/  IMAD.MOV.U32 R3, RZ, RZ, R17 ;  /* 0x000000ffff037224 */ /* 0x000fe200078e0011 */
[----:B-12-4-:R-:W-:Y:S06]  /*fd60*/  @!P0 BRA `(.L_x_314) ;  /* 0x0000000000288947 */ /* 0x016fec0003800000 */
[----:B------:R-:W-:Y:S02]  /*fd70*/  ULDC UR7, c[0x0][0x64c] ;  /* 0x0001930000077ab9 */ /* 0x000fe40000000800 */
[----:B------:R-:W-:-:S05]  /*fd80*/  IADD3 R3, P0, R14, UR7, RZ ;  /* 0x000000070e037c10 */ /* 0x000fca000ff1e0ff */
[----:B------:R-:W-:-:S04]  /*fd90*/  IMAD.X R17, RZ, RZ, R17, P0 ;  /* 0x000000ffff117224 */ /* 0x000fc800000e0611 */
[----:B------:R-:W-:-:S04]  /*fda0*/  IMAD.WIDE.U32 R4, R17, UR10, RZ ;  /* 0x0000000a11047c25 */ /* 0x000fc8000f8e00ff */
[----:B------:R-:W-:-:S04]  /*fdb0*/  IMAD.WIDE.U32 R4, P0, R3, UR11, R4 ;  /* 0x0000000b03047c25 */ /* 0x000fc8000f800004 */
[----:B------:R-:W-:-:S04]  /*fdc0*/  IMAD.WIDE.U32 R2, R3, UR10, RZ ;  /* 0x0000000a03027c25 */ /* 0x000fc8000f8e00ff */
[----:B------:R-:W-:Y:S01]  /*fdd0*/  IMAD.MOV.U32 R2, RZ, RZ, R5 ;  /* 0x000000ffff027224 */ /* 0x000fe200078e0005 */
[----:B------:R-:W-:Y:S01]  /*fde0*/  IADD3 RZ, P1, R3, R4, RZ ;  /* 0x0000000403ff7210 */ /* 0x000fe20007f3e0ff */
[----:B------:R-:W-:-:S04]  /*fdf0*/  IMAD.X R3, RZ, RZ, RZ, P0 ;  /* 0x000000ffff037224 */ /* 0x000fc800000e06ff */
[----:B------:R-:W-:-:S08]  /*fe00*/  IMAD.WIDE.U32.X R2, R17, UR11, R2, P1 ;  /* 0x0000000b11027c25 */ /* 0x000fd000088e0402 */
.L_x_314:
[----:B------:R-:W-:Y:S01]  /*fe10*/  ULDC UR7, c[0x0][0x648] ;  /* 0x0001920000077ab9 */ /* 0x000fe20000000800 */
[----:B------:R-:W-:Y:S01]  /*fe20*/  LOP3.LUT R15, R15, UR6, RZ, 0xc0, !PT ;  /* 0x000000060f0f7c12 */ /* 0x000fe2000f8ec0ff */
[----:B------:R-:W-:Y:S01]  /*fe30*/  IMAD.MOV R16, RZ, RZ, -R16 ;  /* 0x000000ffff107224 */ /* 0x000fe200078e0a10 */
[----:B------:R-:W-:Y:S01]  /*fe40*/  SHF.R.U64 R2, R2, UR7, R3 ;  /* 0x0000000702027c19 */ /* 0x000fe20008001203 */
[----:B------:R-:W-:Y:S01]  /*fe50*/  ULDC UR7, c[0x0][0x638] ;  /* 0x00018e0000077ab9 */ /* 0x000fe20000000800 */
[----:B------:R-:W-:Y:S01]  /*fe60*/  LOP3.LUT R7, R7, UR4, RZ, 0xc0, !PT ;  /* 0x0000000407077c12 */ /* 0x000fe2000f8ec0ff */
[----:B------:R-:W-:Y:S01]  /*fe70*/  @P3 IMAD R12, R13, R16, R10 ;  /* 0x000000100d0c3224 */ /* 0x000fe200078e020a */
[----:B------:R-:W-:Y:S01]  /*fe80*/  ULDC UR8, c[0x0][0x610] ;  /* 0x0001840000087ab9 */ /* 0x000fe20000000800 */
[----:B------:R-:W-:Y:S02]  /*fe90*/  IMAD.MOV R3, RZ, RZ, -R2 ;  /* 0x000000ffff037224 */ /* 0x000fe400078e0a02 */
[----:B------:R-:W-:-:S02]  /*fea0*/  IMAD R5, R2, UR5, R15 ;  /* 0x0000000502057c24 */ /* 0x000fc4000f8e020f */
[----:B------:R-:W-:Y:S01]  /*feb0*/  IMAD R14, R3, UR7, R14 ;  /* 0x00000007030e7c24 */ /* 0x000fe2000f8e020e */
[----:B------:R-:W-:Y:S01]  /*fec0*/  ULDC UR7, c[0x0][0x600] ;  /* 0x0001800000077ab9 */ /* 0x000fe20000000800 */
[----:B------:R-:W-:Y:S02]  /*fed0*/  IMAD R5, R5, UR8, R12 ;  /* 0x0000000805057c24 */ /* 0x000fe4000f8e020c */
[----:B------:R-:W-:Y:S02]  /*fee0*/  IMAD R14, R14, UR7, R7 ;  /* 0x000000070e0e7c24 */ /* 0x000fe4000f8e0207 */
[----:B------:R-:W-:-:S03]  /*fef0*/  IMAD.MOV.U32 R2, RZ, RZ, 0x1 ;  /* 0x00000001ff027424 */ /* 0x000fc600078e00ff */
[----:B------:R-:W-:Y:S02]  /*ff00*/  SEL R7, R14, R5, !P3 ;  /* 0x000000050e077207 */ /* 0x000fe40005800000 */
[----:B------:R-:W-:-:S07]  /*ff10*/  SEL R5, R5, R14, !P3 ;  /* 0x0000000e05057207 */ /* 0x000fce0005800000 */
.L_x_312:
[----:B------:R-:W-:Y:S05]  /*ff20*/  BSYNC B1 ;  /* 0x0000000000017941 */ /* 0x000fea0003800000 */
.L_x_311:
[----:B------:R-:W-:-:S13]  /*ff30*/  LOP3.LUT P0, RZ, R2, 0xff, RZ, 0xc0, !PT ;  /* 0x000000ff02ff7812 */ /* 0x000fda000780c0ff */
[----:B------:R-:W-:Y:S05]  /*ff40*/  @P0 BRA `(.L_x_315) ;  /* 0xfffffff4001c0947 */ /* 0x000fea000383ffff */
[----:B------:R-:W-:Y:S05]  /*ff50*/  BSYNC B0 ;  /* 0x0000000000007941 */ /* 0x000fea0003800000 */
.L_x_304:
[----:B------:R-:W-:-:S03]  /*ff60*/  UMOV UR7, 0xffffffff ;  /* 0xffffffff00077882 */ /* 0x000fc60000000000 */
[----:B------:R-:W-:Y:S05]  /*ff70*/  BRA.DIV UR7, `(.L_x_316) ;  /* 0x0000000607dc7947 */ /* 0x000fea000b800000 */
[----:B------:R-:W-:-:S13]  /*ff80*/  ELECT P0, URZ, PT ;  /* 0x00000000003f782f */ /* 0x000fda0003800000 */
.L_x_335:
[----:B------:R-:W-:Y:S04]  /*ff90*/  BSSY B0, `(.L_x_317) ;  /* 0x0000059000007945 */ /* 0x000fe80003800000 */
[----:B------:R-:W-:Y:S05]  /*ffa0*/  @!P0 BRA `(.L_x_318) ;  /* 0x00000004005c8947 */ /* 0x000fea0003800000 */
[----:B------:R-:W-:-:S04]  /*ffb0*/  ULOP3.LUT UR7, UR13, 0x2, URZ, 0xfc, !UPT ;  /* 0x000000020d077892 */ /* 0x000fc8000f8efc3f */
[----:B------:R-:W-:-:S06]  /*ffc0*/  UISETP.NE.AND UP0, UPT, UR7, 0x3, UPT ;  /* 0x000000030700788c */ /* 0x000fcc000bf05270 */
[----:B------:R-:W-:-:S13]  /*ffd0*/  PLOP3.LUT P0, PT, PT, PT, UP0, 0x80, 0x0 ;  /* 0x000000000000781c */ /* 0x000fda0003f0f008 */
[----:B------:R-:W-:Y:S05]  /*ffe0*/  @!P0 BRA `(.L_x_319) ;  /* 0x0000000000048947 */ /* 0x000fea0003800000 */
[----:B------:R-:W-:Y:S01]  /*fff0*/  BPT.TRAP 0x1 ;  /* 0x000000040000795c */ /* 0x000fe20000300000 */
.L_x_319:
[----:B------:R-:W0:Y:S01]  /*10000*/  S2R R3, SR_CgaCtaId ;  /* 0x0000000000037919 */ /* 0x000e220000008800 */
[----:B------:R-:W-:Y:S02]  /*10010*/  MOV R2, 0x400 ;  /* 0x0000040000027802 */ /* 0x000fe40000000f00 */
[----:B------:R-:W-:Y:S02]  /*10020*/  SHF.L.U32 R4, R0, 0x1f, RZ ;  /* 0x0000001f00047819 */ /* 0x000fe400000006ff */
[----:B0-----:R-:W-:-:S05]  /*10030*/  LEA R2, R3, R2, 0x18 ;  /* 0x0000000203027211 */ /* 0x001fca00078ec0ff */
[----:B------:R-:W-:-:S04]  /*10040*/  VIADD R2, R2, 0x48 ;  /* 0x0000004802027836 */ /* 0x000fc80000000000 */
[C---:B------:R-:W-:Y:S02]  /*10050*/  IMAD R7, R9.reuse, 0x8, R2 ;  /* 0x0000000809077824 */ /* 0x040fe400078e0202 */
[----:B------:R-:W-:Y:S02]  /*10060*/  VIADD R9, R9, 0x1 ;  /* 0x0000000109097836 */ /* 0x000fe40000000000 */
[----:B------:R-:W0:Y:S03]  /*10070*/  SYNCS.PHASECHK.TRANS64.TRYWAIT P0, [R7+URZ], R4 ;  /* 0x00000004070075a7 */ /* 0x000e26000800017f */
[----:B------:R-:W-:-:S04]  /*10080*/  ISETP.NE.AND P1, PT, R9, 0x9, PT ;  /* 0x000000090900780c */ /* 0x000fc80003f25270 */
[----:B------:R-:W-:Y:S02]  /*10090*/  SEL R3, RZ, 0x1, P1 ;  /* 0x00000001ff037807 */ /* 0x000fe40000800000 */
[----:B------:R-:W-:Y:S02]  /*100a0*/  SEL R9, R9, RZ, P1 ;  /* 0x000000ff09097207 */ /* 0x000fe40000800000 */
[----:B------:R-:W-:-:S03]  /*100b0*/  LOP3.LUT R6, R0, R3, RZ, 0x3c, !PT ;  /* 0x0000000300067212 */ /* 0x000fc600078e3cff */
[----:B------:R-:W-:Y:S01]  /*100c0*/  IMAD R8, R9, 0x8, R2 ;  /* 0x0000000809087824 */ /* 0x000fe200078e0202 */
[----:B------:R-:W-:Y:S01]  /*100d0*/  SHF.L.U32 R5, R6, 0x1f, RZ ;  /* 0x0000001f06057819 */ /* 0x000fe200000006ff */
[----:B0-----:R-:W-:Y:S06]  /*100e0*/  @!P0 BRA `(.L_x_320) ;  /* 0x0000000400a08947 */ /* 0x001fec0003800000 */
.L_x_336:
[----:B------:R-:W1:Y:S01]  /*100f0*/  SYNCS.PHASECHK.TRANS64.TRYWAIT P0, [R8+URZ], R5 ;  /* 0x00000005080075a7 */ /* 0x000e62000800017f */
[----:B------:R-:W-:-:S05]  /*10100*/  VIADD R0, R9, 0x1 ;  /* 0x0000000109007836 */ /* 0x000fca0000000000 */
[----:B------:R-:W-:-:S04]  /*10110*/  ISETP.NE.AND P1, PT, R0, 0x9, PT ;  /* 0x000000090000780c */ /* 0x000fc80003f25270 */
[----:B------:R-:W-:Y:S02]  /*10120*/  SEL R3, RZ, 0x1, P1 ;  /* 0x00000001ff037807 */ /* 0x000fe40000800000 */
[----:B0-----:R-:W-:Y:S02]  /*10130*/  SEL R7, R0, RZ, P1 ;  /* 0x000000ff00077207 */ /* 0x001fe40000800000 */
[----:B------:R-:W-:-:S03]  /*10140*/  LOP3.LUT R6, R6, R3, RZ, 0x3c, !PT ;  /* 0x0000000306067212 */ /* 0x000fc600078e3cff */
[----:B------:R-:W-:Y:S01]  /*10150*/  IMAD R9, R7, 0x8, R2 ;  /* 0x0000000807097824 */ /* 0x000fe200078e0202 */
[----:B------:R-:W-:Y:S01]  /*10160*/  SHF.L.U32 R4, R6, 0x1f, RZ ;  /* 0x0000001f06047819 */ /* 0x000fe200000006ff */
[----:B-1----:R-:W-:Y:S06]  /*10170*/  @!P0 BRA `(.L_x_321) ;  /* 0x0000000400908947 */ /* 0x002fec0003800000 */
.L_x_337:
[----:B------:R-:W1:Y:S01]  /*10180*/  SYNCS.PHASECHK.TRANS64.TRYWAIT P0, [R9+URZ], R4 ;  /* 0x00000004090075a7 */ /* 0x000e62000800017f */
[----:B------:R-:W-:-:S05]  /*10190*/  VIADD R0, R7, 0x1 ;  /* 0x0000000107007836 */ /* 0x000fca0000000000 */
[----:B------:R-:W-:-:S04]  /*101a0*/  ISETP.NE.AND P1, PT, R0, 0x9, PT ;  /* 0x000000090000780c */ /* 0x000fc80003f25270 */
[----:B------:R-:W-:Y:S02]  /*101b0*/  SEL R3, RZ, 0x1, P1 ;  /* 0x00000001ff037807 */ /* 0x000fe40000800000 */
[----:B------:R-:W-:Y:S02]  /*101c0*/  SEL R7, R0, RZ, P1 ;  /* 0x000000ff00077207 */ /* 0x000fe40000800000 */
[----:B------:R-:W-:-:S03]  /*101d0*/  LOP3.LUT R6, R6, R3, RZ, 0x3c, !PT ;  /* 0x0000000306067212 */ /* 0x000fc600078e3cff */
[----:B0-----:R-:W-:Y:S01]  /*101e0*/  IMAD R8, R7, 0x8, R2 ;  /* 0x0000000807087824 */ /* 0x001fe200078e0202 */
[----:B------:R-:W-:Y:S01]  /*101f0*/  SHF.L.U32 R5, R6, 0x1f, RZ ;  /* 0x0000001f06057819 */ /* 0x000fe200000006ff */
[----:B-1----:R-:W-:Y:S06]  /*10200*/  @!P0 BRA `(.L_x_322) ;  /* 0x0000000400808947 */ /* 0x002fec0003800000 */
.L_x_338:
        /* <DEDUP_REMOVED lines=9> */
.L_x_339:
        /* <DEDUP_REMOVED lines=9> */
.L_x_340:
        /* <DEDUP_REMOVED lines=9> */
.L_x_341:
[----:B------:R-:W1:Y:S01]  /*103c0*/  SYNCS.PHASECHK.TRANS64.TRYWAIT P0, [R9+URZ], R4 ;  /* 0x00000004090075a7 */ /* 0x000e62000800017f */
[----:B------:R-:W-:-:S05]  /*103d0*/  VIADD R0, R7, 0x1 ;  /* 0x0000000107007836 */ /* 0x000fca0000000000 */
[----:B------:R-:W-:-:S04]  /*103e0*/  ISETP.NE.AND P1, PT, R0, 0x9, PT ;  /* 0x000000090000780c */ /* 0x000fc80003f25270 */
[----:B------:R-:W-:Y:S02]  /*103f0*/  SEL R3, RZ, 0x1, P1 ;  /* 0x00000001ff037807 */ /* 0x000fe40000800000 */
[----:B------:R-:W-:Y:S02]  /*10400*/  SEL R7, R0, RZ, P1 ;  /* 0x000000ff00077207 */ /* 0x000fe40000800000 */
[----:B------:R-:W-:-:S03]  /*10410*/  LOP3.LUT R11, R6, R3, RZ, 0x3c, !PT ;  /* 0x00000003060b7212 */ /* 0x000fc600078e3cff */
[----:B------:R-:W-:Y:S01]  /*10420*/  IMAD R6, R7, 0x8, R2 ;  /* 0x0000000807067824 */ /* 0x000fe200078e0202 */
[----:B0-----:R-:W-:Y:S01]  /*10430*/  SHF.L.U32 R5, R11, 0x1f, RZ ;  /* 0x0000001f0b057819 */ /* 0x001fe200000006ff */
[----:B-1----:R-:W-:Y:S06]  /*10440*/  @!P0 BRA `(.L_x_326) ;  /* 0x0000000400408947 */ /* 0x002fec0003800000 */
.L_x_342:
[----:B------:R-:W1:Y:S01]  /*10450*/  SYNCS.PHASECHK.TRANS64.TRYWAIT P0, [R6+URZ], R5 ;  /* 0x00000005060075a7 */ /* 0x000e62000800017f */
[----:B------:R-:W-:-:S05]  /*10460*/  VIADD R0, R7, 0x1 ;  /* 0x0000000107007836 */ /* 0x000fca0000000000 */
[----:B------:R-:W-:-:S04]  /*10470*/  ISETP.NE.AND P1, PT, R0, 0x9, PT ;  /* 0x000000090000780c */ /* 0x000fc80003f25270 */
[----:B0-----:R-:W-:Y:S02]  /*10480*/  SEL R4, RZ, 0x1, P1 ;  /* 0x00000001ff047807 */ /* 0x001fe40000800000 */
[----:B------:R-:W-:Y:S02]  /*10490*/  SEL R3, R0, RZ, P1 ;  /* 0x000000ff00037207 */ /* 0x000fe40000800000 */
[----:B------:R-:W-:Y:S01]  /*104a0*/  LOP3.LUT R0, R11, R4, RZ, 0x3c, !PT ;  /* 0x000000040b007212 */ /* 0x000fe200078e3cff */
[----:B-1----:R-:W-:Y:S06]  /*104b0*/  @!P0 BRA `(.L_x_327) ;  /* 0x0000000400388947 */ /* 0x002fec0003800000 */
.L_x_343:
[----:B------:R-:W-:Y:S01]  /*104c0*/  IMAD R3, R3, 0x8, R2 ;  /* 0x0000000803037824 */ /* 0x000fe200078e0202 */
[----:B------:R-:W-:-:S07]  /*104d0*/  SHF.L.U32 R0, R0, 0x1f, RZ ;  /* 0x0000001f00007819 */ /* 0x000fce00000006ff */
.L_x_328:
[----:B-1----:R1:W2:Y:S02]  /*104e0*/  SYNCS.PHASECHK.TRANS64.TRYWAIT P0, [R3+URZ], R0 ;  /* 0x00000000030075a7 */ /* 0x0022a4000800017f */
[----:B--2---:R-:W-:Y:S05]  /*104f0*/  @!P0 NANOSLEEP.SYNCS 0x989680 ;  /* 0x009896800000895d */ /* 0x004fea0003900000 */
[----:B------:R-:W2:Y:S02]  /*10500*/  @!P0 SYNCS.PHASECHK.TRANS64 P0, [R3+URZ], R0 ;  /* 0x00000000030085a7 */ /* 0x000ea4000800007f */
[----:B--2---:R-:W-:Y:S05]  /*10510*/  @!P0 BRA `(.L_x_328) ;  /* 0xfffffffc00f08947 */ /* 0x004fea000383ffff */
.L_x_318:
[----:B------:R-:W-:Y:S05]  /*10520*/  BSYNC B0 ;  /* 0x0000000000007941 */ /* 0x000fea0003800000 */
.L_x_317:
[----:B------:R-:W-:Y:S05]  /*10530*/  EXIT ;  /* 0x000000000000794d */ /* 0x000fea0003800000 */
.L_x_22:
[----:B-1----:R-:W-:-:S04]  /*10540*/  IMAD.U32 R3, RZ, RZ, UR6 ;  /* 0x00000006ff037e24 */ /* 0x002fc8000f8e00ff */
[----:B------:R1:W2:Y:S03]  /*10550*/  SYNCS.PHASECHK.TRANS64.TRYWAIT P1, [R3+URZ], R0 ;  /* 0x00000000030075a7 */ /* 0x0002a6000802017f */
[----:B--2---:R-:W-:Y:S05]  /*10560*/  @!P1 NANOSLEEP.SYNCS 0x989680 ;  /* 0x009896800000995d */ /* 0x004fea0003900000 */
[----:B------:R-:W2:Y:S02]  /*10570*/  @!P1 SYNCS.PHASECHK.TRANS64 P1, [R3+URZ], R0 ;  /* 0x00000000030095a7 */ /* 0x000ea4000802007f */
[----:B--2---:R-:W-:Y:S05]  /*10580*/  @!P1 BRA `(.L_x_22) ;  /* 0xfffffffc00ec9947 */ /* 0x004fea000383ffff */
[----:B------:R-:W-:Y:S05]  /*10590*/  BRA `(.L_x_21) ;  /* 0xffffff1800347947 */ /* 0x000fea000383ffff */
.L_x_28:
[----:B-----5:R1:W-:Y:S02]  /*105a0*/  STL [R1+0x8c], R0 ;  /* 0x00008c0001007387 */ /* 0x0203e40000100800 */
[----:B-1----:R-:W-:-:S04]  /*105b0*/  IMAD.U32 R0, RZ, RZ, UR9 ;  /* 0x00000009ff007e24 */ /* 0x002fc8000f8e00ff */
[----:B------:R1:W3:Y:S03]  /*105c0*/  SYNCS.PHASECHK.TRANS64.TRYWAIT P1, [R0+URZ], R229 ;  /* 0x000000e5000075a7 */ /* 0x0002e6000802017f */
[----:B---3--:R-:W-:Y:S05]  /*105d0*/  @!P1 NANOSLEEP.SYNCS 0x989680 ;  /* 0x009896800000995d */ /* 0x008fea0003900000 */
[----:B------:R1:W3:Y:S02]  /*105e0*/  @!P1 SYNCS.PHASECHK.TRANS64 P1, [R0+URZ], R229 ;  /* 0x000000e5000095a7 */ /* 0x0002e4000802007f */
[----:B-1----:R1:W5:Y:S02]  /*105f0*/  LDL.LU R0, [R1+0x8c] ;  /* 0x00008c0001007983 */ /* 0x0023640000300800 */
[----:B-1-3--:R-:W-:Y:S05]  /*10600*/  @!P1 BRA `(.L_x_28) ;  /* 0xfffffffc00e49947 */ /* 0x00afea000383ffff */
[----:B------:R-:W-:Y:S05]  /*10610*/  BRA `(.L_x_27) ;  /* 0xffffff2800a87947 */ /* 0x000fea000383ffff */
.L_x_305:
[----:B------:R-:W-:Y:S01]  /*10620*/  BSSY B1, `(.L_x_329) ;  /* 0x0000006000017945 */ /* 0x000fe20003800000 */
[----:B------:R-:W-:-:S07]  /*10630*/  IMAD.MOV.U32 R2, RZ, RZ, -0x1 ;  /* 0xffffffffff027424 */ /* 0x000fce00078e00ff */
[----:B------:R-:W-:Y:S05]  /*10640*/  WARPSYNC.COLLECTIVE R2, `(.L_x_330) ;  /* 0x00000000020c7348 */ /* 0x000fea0003c00000 */
[----:B------:R-:W-:Y:S02]  /*10650*/  ELECT P0, UR62, PT ;  /* 0x00000000003e782f */ /* 0x000fe40003800000 */
[----:B------:R-:W-:Y:S01]  /*10660*/  MOV R2, UR62 ;  /* 0x0000003e00027c02 */ /* 0x000fe20008000f00 */
[----:B------:R-:W-:Y:S10]  /*10670*/  ENDCOLLECTIVE ;  /* 0x000000000000791b */ /* 0x000ff40003800000 */
.L_x_330:
[----:B------:R-:W-:Y:S05]  /*10680*/  BSYNC B1 ;  /* 0x0000000000017941 */ /* 0x000fea0003800000 */
.L_x_329:
[----:B------:R-:W-:Y:S05]  /*10690*/  BRA `(.L_x_331) ;  /* 0xffffffec00547947 */ /* 0x000fea000383ffff */
.L_x_308:
[----:B0-----:R0:W2:Y:S02]  /*106a0*/  SYNCS.PHASECHK.TRANS64.TRYWAIT P0, [R13+URZ+0x48], R4 ;  /* 0x000048040d0075a7 */ /* 0x0010a4000800017f */
[----:B--2---:R-:W-:Y:S05]  /*106b0*/  @!P0 NANOSLEEP.SYNCS 0x989680 ;  /* 0x009896800000895d */ /* 0x004fea0003900000 */
[----:B------:R-:W2:Y:S02]  /*106c0*/  @!P0 SYNCS.PHASECHK.TRANS64 P0, [R13+URZ+0x48], R4 ;  /* 0x000048040d0085a7 */ /* 0x000ea4000800007f */
[----:B--2---:R-:W-:Y:S05]  /*106d0*/  @!P0 BRA `(.L_x_308) ;  /* 0xfffffffc00f08947 */ /* 0x004fea000383ffff */
[----:B------:R-:W-:Y:S05]  /*106e0*/  BRA `(.L_x_332) ;  /* 0xffffffec00987947 */ /* 0x000fea000383ffff */
.L_x_316:
[----:B------:R-:W-:Y:S01]  /*106f0*/  BSSY B0, `(.L_x_333) ;  /* 0x0000006000007945 */ /* 0x000fe20003800000 */
[----:B------:R-:W-:-:S07]  /*10700*/  IMAD.MOV.U32 R2, RZ, RZ, -0x1 ;  /* 0xffffffffff027424 */ /* 0x000fce00078e00ff */
[----:B------:R-:W-:Y:S05]  /*10710*/  WARPSYNC.COLLECTIVE R2, `(.L_x_334) ;  /* 0x00000000020c7348 */ /* 0x000fea0003c00000 */
[----:B------:R-:W-:Y:S02]  /*10720*/  ELECT P0, UR62, PT ;  /* 0x00000000003e782f */ /* 0x000fe40003800000 */
[----:B------:R-:W-:Y:S01]  /*10730*/  MOV R2, UR62 ;  /* 0x0000003e00027c02 */ /* 0x000fe20008000f00 */
[----:B------:R-:W-:Y:S10]  /*10740*/  ENDCOLLECTIVE ;  /* 0x000000000000791b */ /* 0x000ff40003800000 */
.L_x_334:
[----:B------:R-:W-:Y:S05]  /*10750*/  BSYNC B0 ;  /* 0x0000000000007941 */ /* 0x000fea0003800000 */
.L_x_333:
[----:B------:R-:W-:Y:S05]  /*10760*/  BRA `(.L_x_335) ;  /* 0xfffffff800087947 */ /* 0x000fea000383ffff */
.L_x_320:
[----:B0-----:R0:W1:Y:S02]  /*10770*/  SYNCS.PHASECHK.TRANS64.TRYWAIT P0, [R7+URZ], R4 ;  /* 0x00000004070075a7 */ /* 0x001064000800017f */
[----:B-1----:R-:W-:Y:S05]  /*10780*/  @!P0 NANOSLEEP.SYNCS 0x989680 ;  /* 0x009896800000895d */ /* 0x002fea0003900000 */
[----:B------:R-:W1:Y:S02]  /*10790*/  @!P0 SYNCS.PHASECHK.TRANS64 P0, [R7+URZ], R4 ;  /* 0x00000004070085a7 */ /* 0x000e64000800007f */
[----:B-1----:R-:W-:Y:S05]  /*107a0*/  @!P0 BRA `(.L_x_320) ;  /* 0xfffffffc00f08947 */ /* 0x002fea000383ffff */
[----:B------:R-:W-:Y:S05]  /*107b0*/  BRA `(.L_x_336) ;  /* 0xfffffff8004c7947 */ /* 0x000fea000383ffff */
.L_x_321:
[----:B0-----:R0:W1:Y:S02]  /*107c0*/  SYNCS.PHASECHK.TRANS64.TRYWAIT P0, [R8+URZ], R5 ;  /* 0x00000005080075a7 */ /* 0x001064000800017f */
[----:B-1----:R-:W-:Y:S05]  /*107d0*/  @!P0 NANOSLEEP.SYNCS 0x989680 ;  /* 0x009896800000895d */ /* 0x002fea0003900000 */
[----:B------:R-:W1:Y:S02]  /*107e0*/  @!P0 SYNCS.PHASECHK.TRANS64 P0, [R8+URZ], R5 ;  /* 0x00000005080085a7 */ /* 0x000e64000800007f */
[----:B-1----:R-:W-:Y:S05]  /*107f0*/  @!P0 BRA `(.L_x_321) ;  /* 0xfffffffc00f08947 */ /* 0x002fea000383ffff */
[----:B------:R-:W-:Y:S05]  /*10800*/  BRA `(.L_x_337) ;  /* 0xfffffff8005c7947 */ /* 0x000fea000383ffff */
.L_x_322:
[----:B0-----:R0:W1:Y:S02]  /*10810*/  SYNCS.PHASECHK.TRANS64.TRYWAIT P0, [R9+URZ], R4 ;  /* 0x00000004090075a7 */ /* 0x001064000800017f */
[----:B-1----:R-:W-:Y:S05]  /*10820*/  @!P0 NANOSLEEP.SYNCS 0x989680 ;  /* 0x009896800000895d */ /* 0x002fea0003900000 */
[----:B------:R-:W1:Y:S02]  /*10830*/  @!P0 SYNCS.PHASECHK.TRANS64 P0, [R9+URZ], R4 ;  /* 0x00000004090085a7 */ /* 0x000e64000800007f */
[----:B-1----:R-:W-:Y:S05]  /*10840*/  @!P0 BRA `(.L_x_322) ;  /* 0xfffffffc00f08947 */ /* 0x002fea000383ffff */
[----:B------:R-:W-:Y:S05]  /*10850*/  BRA `(.L_x_338) ;  /* 0xfffffff8006c7947 */ /* 0x000fea000383ffff */
.L_x_323:
[----:B0-----:R0:W1:Y:S02]  /*10860*/  SYNCS.PHASECHK.TRANS64.TRYWAIT P0, [R8+URZ], R5 ;  /* 0x00000005080075a7 */ /* 0x001064000800017f */
[----:B-1----:R-:W-:Y:S05]  /*10870*/  @!P0 NANOSLEEP.SYNCS 0x989680 ;  /* 0x009896800000895d */ /* 0x002fea0003900000 */
[----:B------:R-:W1:Y:S02]  /*10880*/  @!P0 SYNCS.PHASECHK.TRANS64 P0, [R8+URZ], R5 ;  /* 0x00000005080085a7 */ /* 0x000e64000800007f */
[----:B-1----:R-:W-:Y:S05]  /*10890*/  @!P0 BRA `(.L_x_323) ;  /* 0xfffffffc00f08947 */ /* 0x002fea000383ffff */
[----:B------:R-:W-:Y:S05]  /*108a0*/  BRA `(.L_x_339) ;  /* 0xfffffff8007c7947 */ /* 0x000fea000383ffff */
.L_x_324:
[----:B0-----:R0:W1:Y:S02]  /*108b0*/  SYNCS.PHASECHK.TRANS64.TRYWAIT P0, [R9+URZ], R4 ;  /* 0x00000004090075a7 */ /* 0x001064000800017f */
[----:B-1----:R-:W-:Y:S05]  /*108c0*/  @!P0 NANOSLEEP.SYNCS 0x989680 ;  /* 0x009896800000895d */ /* 0x002fea0003900000 */
[----:B------:R-:W1:Y:S02]  /*108d0*/  @!P0 SYNCS.PHASECHK.TRANS64 P0, [R9+URZ], R4 ;  /* 0x00000004090085a7 */ /* 0x000e64000800007f */
[----:B-1----:R-:W-:Y:S05]  /*108e0*/  @!P0 BRA `(.L_x_324) ;  /* 0xfffffffc00f08947 */ /* 0x002fea000383ffff */
[----:B------:R-:W-:Y:S05]  /*108f0*/  BRA `(.L_x_340) ;  /* 0xfffffff8008c7947 */ /* 0x000fea000383ffff */
.L_x_325:
[----:B0-----:R0:W1:Y:S02]  /*10900*/  SYNCS.PHASECHK.TRANS64.TRYWAIT P0, [R8+URZ], R5 ;  /* 0x00000005080075a7 */ /* 0x001064000800017f */
[----:B-1----:R-:W-:Y:S05]  /*10910*/  @!P0 NANOSLEEP.SYNCS 0x989680 ;  /* 0x009896800000895d */ /* 0x002fea0003900000 */
[----:B------:R-:W1:Y:S02]  /*10920*/  @!P0 SYNCS.PHASECHK.TRANS64 P0, [R8+URZ], R5 ;  /* 0x00000005080085a7 */ /* 0x000e64000800007f */
[----:B-1----:R-:W-:Y:S05]  /*10930*/  @!P0 BRA `(.L_x_325) ;  /* 0xfffffffc00f08947 */ /* 0x002fea000383ffff */
[----:B------:R-:W-:Y:S05]  /*10940*/  BRA `(.L_x_341) ;  /* 0xfffffff8009c7947 */ /* 0x000fea000383ffff */
.L_x_326:
[----:B0-----:R0:W1:Y:S02]  /*10950*/  SYNCS.PHASECHK.TRANS64.TRYWAIT P0, [R9+URZ], R4 ;  /* 0x00000004090075a7 */ /* 0x001064000800017f */
[----:B-1----:R-:W-:Y:S05]  /*10960*/  @!P0 NANOSLEEP.SYNCS 0x989680 ;  /* 0x009896800000895d */ /* 0x002fea0003900000 */
[----:B------:R-:W1:Y:S02]  /*10970*/  @!P0 SYNCS.PHASECHK.TRANS64 P0, [R9+URZ], R4 ;  /* 0x00000004090085a7 */ /* 0x000e64000800007f */
[----:B-1----:R-:W-:Y:S05]  /*10980*/  @!P0 BRA `(.L_x_326) ;  /* 0xfffffffc00f08947 */ /* 0x002fea000383ffff */
[----:B------:R-:W-:Y:S05]  /*10990*/  BRA `(.L_x_342) ;  /* 0xfffffff800ac7947 */ /* 0x000fea000383ffff */
.L_x_327:
[----:B0-----:R0:W1:Y:S02]  /*109a0*/  SYNCS.PHASECHK.TRANS64.TRYWAIT P0, [R6+URZ], R5 ;  /* 0x00000005060075a7 */ /* 0x001064000800017f */
[----:B-1----:R-:W-:Y:S05]  /*109b0*/  @!P0 NANOSLEEP.SYNCS 0x989680 ;  /* 0x009896800000895d */ /* 0x002fea0003900000 */
[----:B------:R-:W1:Y:S02]  /*109c0*/  @!P0 SYNCS.PHASECHK.TRANS64 P0, [R6+URZ], R5 ;  /* 0x00000005060085a7 */ /* 0x000e64000800007f */
[----:B-1----:R-:W-:Y:S05]  /*109d0*/  @!P0 BRA `(.L_x_327) ;  /* 0xfffffffc00f08947 */ /* 0x002fea000383ffff */
[----:B------:R-:W-:Y:S05]  /*109e0*/  BRA `(.L_x_343) ;  /* 0xfffffff800b47947 */ /* 0x000fea000383ffff */
.L_x_344:
[----:B------:R-:W-:-:S00]  /*109f0*/  BRA `(.L_x_344) ;  /* 0xfffffffc00fc7947 */ /* 0x000fc0000383ffff */
[----:B------:R-:W-:-:S00]  /*10a00*/  NOP ;  /* 0x0000000000007918 */ /* 0x000fc00000000000 */
[----:B------:R-:W-:-:S00]  /*10a10*/  NOP ;  /* 0x0000000000007918 */ /* 0x000fc00000000000 */
[----:B------:R-:W-:-:S00]  /*10a20*/  NOP ;  /* 0x0000000000007918 */ /* 0x000fc00000000000 */
[----:B------:R-:W-:-:S00]  /*10a30*/  NOP ;  /* 0x0000000000007918 */ /* 0x000fc00000000000 */
[----:B------:R-:W-:-:S00]  /*10a40*/  NOP ;  /* 0x0000000000007918 */ /* 0x000fc00000000000 */
[----:B------:R-:W-:-:S00]  /*10a50*/  NOP ;  /* 0x0000000000007918 */ /* 0x000fc00000000000 */
[----:B------:R-:W-:-:S00]  /*10a60*/  NOP ;  /* 0x0000000000007918 */ /* 0x000fc00000000000 */
[----:B------:R-:W-:-:S00]  /*10a70*/  NOP ;  /* 0x0000000000007918 */ /* 0x000fc00000000000 */
.L_x_345:


//--------------------- .nv.shared._ZN7cutlass13device_kernelINS_4gemm6kernel13GemmUniversalIN4cute5tupleIJiiiiEEENS1_10collective13CollectiveMmaINS1_37MainloopSm90TmaGmmaWarpSpecializedFP8ILi9ENS5_IJNS4_1CILi1EEENSA_ILi2EEESB_EEENS1_35KernelTmaWarpSpecializedCooperativeEEENS5_IJNSA_ILi128EEENSA_ILi256EEENSA_ILi64EEEEEENS_12float_e4m3_tENS5_IJlSB_lEEESK_SL_NS4_8TiledMMAINS4_8MMA_AtomIJNS4_4SM904GMMA31MMA_64x256x32_F32E4M3E4M3_SS_TNILNSP_7ScaleInE1ELSR_1EEEEEENS4_6LayoutINS5_IJSC_SB_SB_EEENS5_IJSB_NSA_ILi0EEESW_EEEEENS5_IJNS4_10UnderscoreESZ_SZ_EEEEENS4_23SM90_TMA_LOAD_MULTICASTENS4_14ComposedLayoutINS4_7SwizzleILi2ELi4ELi3EEENS4_18smem_ptr_flag_bitsILi8EEENSU_INS5_IJNSA_ILi8EEESI_EEENS5_IJSI_SB_EEEEEEEvNS4_8identityENS4_13SM90_TMA_LOADES1C_vS1D_EENS_8epilogue10collective6detail29Sm90TmaWarpSpecializedAdapterINS1H_15DefaultEpilogueISK_SL_SL_NS1G_6thread17LinearCombinationISK_Li1EffLNS1L_9ScaleType4KindE0ELNS_15FloatRoundStyleE2ESK_EENS1_15EpilogueDefaultEEEEEvvEEEEvNT_6ParamsE --------------------------
	.section	.nv.shared._ZN7cutlass13device_kernelINS_4gemm6kernel13GemmUniversalIN4cute5tupleIJiiiiEEENS1_10collective13CollectiveMmaINS1_37MainloopSm90TmaGmmaWarpSpecializedFP8ILi9ENS5_IJNS4_1CILi1EEENSA_ILi2EEESB_EEENS1_35KernelTmaWarpSpecializedCooperativeEEENS5_IJNSA_ILi128EEENSA_ILi256EEENSA_ILi64EEEEEENS_12float_e4m3_tENS5_IJlSB_lEEESK_SL_NS4_8TiledMMAINS4_8MMA_AtomIJNS4_4SM904GMMA31MMA_64x256x32_F32E4M3E4M3_SS_TNILNSP_7ScaleInE1ELSR_1EEEEEENS4_6LayoutINS5_IJSC_SB_SB_EEENS5_IJSB_NSA_ILi0EEESW_EEEEENS5_IJNS4_10UnderscoreESZ_SZ_EEEEENS4_23SM90_TMA_LOAD_MULTICASTENS4_14ComposedLayoutINS4_7SwizzleILi2ELi4ELi3EEENS4_18smem_ptr_flag_bitsILi8EEENSU_INS5_IJNSA_ILi8EEESI_EEENS5_IJSI_SB_EEEEEEEvNS4_8identityENS4_13SM90_TMA_LOADES1C_vS1D_EENS_8epilogue10collective6detail29Sm90TmaWarpSpecializedAdapterINS1H_15DefaultEpilogueISK_SL_SL_NS1G_6thread17LinearCombinationISK_Li1EffLNS1L_9ScaleType4KindE0ELNS_15FloatRoundStyleE2ESK_EENS1_15EpilogueDefaultEEEEEvvEEEEvNT_6ParamsE,"aw",@nobits
	.sectionflags	@""
	.align	16
	.zero		1024


//--------------------- .nv.shared.reserved.0     --------------------------
	.section	.nv.shared.reserved.0,"aw",@nobits
	.weak		__nv_reservedSMEM_offset_0_alias
	.size		__nv_reservedSMEM_offset_0_alias, 0, 0
	.other		__nv_reservedSMEM_offset_0_alias,@"STO_CUDA_RESERVED_SHARED STV_DEFAULT"
__nv_reservedSMEM_offset_0_alias:
	.zero		0


//--------------------- .nv.global                --------------------------
	.section	.nv.global,"aw",@nobits
.nv.global:
	.type		_ZN39_INTERNAL_d67e6c65_4_k_cu_b6855bbb_42164cute1_E,@object
	.size		_ZN39_INTERNAL_d67e6c65_4_k_cu_b6855bbb_42164cute1_E,(_ZN39_INTERNAL_d67e6c65_4_k_cu_b6855bbb_42164cuda3std3__45__cpo6cbeginE - _ZN39_INTERNAL_d67e6c65_4_k_cu_b6855bbb_42164cute1_E)
_ZN39_INTERNAL_d67e6c65_4_k_cu_b6855bbb_42164cute1_E:
	.zero		1
	.type		_ZN39_INTERNAL_d67e6c65_4_k_cu_b6855bbb_42164cuda3std3__45__cpo6cbeginE,@object
	.size		_ZN39_INTERNAL_d67e6c65_4_k_cu_b6855bbb_42164cuda3std3__45__cpo6cbeginE,(_ZN39_INTERNAL_d67e6c65_4_k_cu_b6855bbb_42164cuda3std3__48in_placeE - _ZN39_INTERNAL_d67e6c65_4_k_cu_b6855bbb_42164cuda3std3__45__cpo6cbeginE)
_ZN39_INTERNAL_d67e6c65_4_k_cu_b6855bbb_42164cuda3std3__45__cpo6cbeginE:
	.zero		1
	.type		_ZN39_INTERNAL_d67e6c65_4_k_cu_b6855bbb_42164cuda3std3__48in_placeE,@object
	.size		_ZN39_INTERNAL_d67e6c65_4_k_cu_b6855bbb_42164cuda3std3__48in_placeE,(_ZN39_INTERNAL_d67e6c65_4_k_cu_b6855bbb_42164cuda3std6ranges3__45__cpo9iter_moveE - _ZN39_INTERNAL_d67e6c65_4_k_cu_b6855bbb_42164cuda3std3__48in_placeE)
_ZN39_INTERNAL_d67e6c65_4_k_cu_b6855bbb_42164cuda3std3__48in_placeE:
	.zero		1
	.type		_ZN39_INTERNAL_d67e6c65_4_k_cu_b6855bbb_42164cuda3std6ranges3__45__cpo9iter_moveE,@object
	.size		_ZN39_INTERNAL_d67e6c65_4_k_cu_b6855bbb_42164cuda3std6ranges3__45__cpo9iter_moveE,(_ZN39_INTERNAL_d67e6c65_4_k_cu_b6855bbb_42164cuda3std3__45__cpo5beginE - _ZN39_INTERNAL_d67e6c65_4_k_cu_b6855bbb_42164cuda3std6ranges3__45__cpo9iter_moveE)
_ZN39_INTERNAL_d67e6c65_4_k_cu_b6855bbb_42164cuda3std6ranges3__45__cpo9iter_moveE:
	.zero		1
	.type		_ZN39_INTERNAL_d67e6c65_4_k_cu_b6855bbb_42164cuda3std3__45__cpo5beginE,@object
	.size		_ZN39_INTERNAL_d67e6c65_4_k_cu_b6855bbb_42164cuda3std3__45__cpo5beginE,(_ZN39_INTERNAL_d67e6c65_4_k_cu_b6855bbb_42164cuda3std3__441_GLOBAL__N__d67e6c65_4_k_cu_b6855bbb_42166ignoreE - _ZN39_INTERNAL_d67e6c65_4_k_cu_b6855bbb_42164cuda3std3__45__cpo5beginE)
_ZN39_INTERNAL_d67e6c65_4_k_cu_b6855bbb_42164cuda3std3__45__cpo5beginE:
	.zero		1
	.type		_ZN39_INTERNAL_d67e6c65_4_k_cu_b6855bbb_42164cuda3std3__441_GLOBAL__N__d67e6c65_4_k_cu_b6855bbb_42166ignoreE,@object
	.size		_ZN39_INTERNAL_d67e6c65_4_k_cu_b6855bbb_42164cuda3std3__441_GLOBAL__N__d67e6c65_4_k_cu_b6855bbb_42166ignoreE,(_ZN39_INTERNAL_d67e6c65_4_k_cu_b6855bbb_42164cute7productE - _ZN39_INTERNAL_d67e6c65_4_k_cu_b6855bbb_42164cuda3std3__441_GLOBAL__N__d67e6c65_4_k_cu_b6855bbb_42166ignoreE)
_ZN39_INTERNAL_d67e6c65_4_k_cu_b6855bbb_42164cuda3std3__441_GLOBAL__N__d67e6c65_4_k_cu_b6855bbb_42166ignoreE:
	.zero		1
	.type		_ZN39_INTERNAL_d67e6c65_4_k_cu_b6855bbb_42164cute7productE,@object
	.size		_ZN39_INTERNAL_d67e6c65_4_k_cu_b6855bbb_42164cute7productE,(_ZN39_INTERNAL_d67e6c65_4_k_cu_b6855bbb_42164cuda3std3__45__cpo3endE - _ZN39_INTERNAL_d67e6c65_4_k_cu_b6855bbb_42164cute7productE)
_ZN39_INTERNAL_d67e6c65_4_k_cu_b6855bbb_42164cute7productE:
	.zero		1
	.type		_ZN39_INTERNAL_d67e6c65_4_k_cu_b6855bbb_42164cuda3std3__45__cpo3endE,@object
	.size		_ZN39_INTERNAL_d67e6c65_4_k_cu_b6855bbb_42164cuda3std3__45__cpo3endE,(_ZN39_INTERNAL_d67e6c65_4_k_cu_b6855bbb_42164cuda3std3__419piecewise_constructE - _ZN39_INTERNAL_d67e6c65_4_k_cu_b6855bbb_42164cuda3std3__45__cpo3endE)
_ZN39_INTERNAL_d67e6c65_4_k_cu_b6855bbb_42164cuda3std3__45__cpo3endE:
	.zero		1
	.type		_ZN39_INTERNAL_d67e6c65_4_k_cu_b6855bbb_42164cuda3std3__419piecewise_constructE,@object
	.size		_ZN39_INTERNAL_d67e6c65_4_k_cu_b6855bbb_42164cuda3std3__419piecewise_constructE,(_ZN39_INTERNAL_d67e6c65_4_k_cu_b6855bbb_42164cuda3std3__45__cpo4cendE - _ZN39_INTERNAL_d67e6c65_4_k_cu_b6855bbb_42164cuda3std3__419piecewise_constructE)
_ZN39_INTERNAL_d67e6c65_4_k_cu_b6855bbb_42164cuda3std3__419piecewise_constructE:
	.zero		1
	.type		_ZN39_INTERNAL_d67e6c65_4_k_cu_b6855bbb_42164cuda3std3__45__cpo4cendE,@object
	.size		_ZN39_INTERNAL_d67e6c65_4_k_cu_b6855bbb_42164cuda3std3__45__cpo4cendE,(_ZN39_INTERNAL_d67e6c65_4_k_cu_b6855bbb_42164cuda3std6ranges3__45__cpo4swapE - _ZN39_INTERNAL_d67e6c65_4_k_cu_b6855bbb_42164cuda3std3__45__cpo4cendE)
_ZN39_INTERNAL_d67e6c65_4_k_cu_b6855bbb_42164cuda3std3__45__cpo4cendE:
	.zero		1
	.type		_ZN39_INTERNAL_d67e6c65_4_k_cu_b6855bbb_42164cuda3std6ranges3__45__cpo4swapE,@object
	.size		_ZN39_INTERNAL_d67e6c65_4_k_cu_b6855bbb_42164cuda3std6ranges3__45__cpo4swapE,(.L_7 - _ZN39_INTERNAL_d67e6c65_4_k_cu_b6855bbb_42164cuda3std6ranges3__45__cpo4swapE)
_ZN39_INTERNAL_d67e6c65_4_k_cu_b6855bbb_42164cuda3std6ranges3__45__cpo4swapE:
	.zero		1
.L_7:


//--------------------- .nv.constant0._ZN7cutlass13device_kernelINS_4gemm6kernel13GemmUniversalIN4cute5tupleIJiiiiEEENS1_10collective13CollectiveMmaINS1_37MainloopSm90TmaGmmaWarpSpecializedFP8ILi9ENS5_IJNS4_1CILi1EEENSA_ILi2EEESB_EEENS1_35KernelTmaWarpSpecializedCooperativeEEENS5_IJNSA_ILi128EEENSA_ILi256EEENSA_ILi64EEEEEENS_12float_e4m3_tENS5_IJlSB_lEEESK_SL_NS4_8TiledMMAINS4_8MMA_AtomIJNS4_4SM904GMMA31MMA_64x256x32_F32E4M3E4M3_SS_TNILNSP_7ScaleInE1ELSR_1EEEEEENS4_6LayoutINS5_IJSC_SB_SB_EEENS5_IJSB_NSA_ILi0EEESW_EEEEENS5_IJNS4_10UnderscoreESZ_SZ_EEEEENS4_23SM90_TMA_LOAD_MULTICASTENS4_14ComposedLayoutINS4_7SwizzleILi2ELi4ELi3EEENS4_18smem_ptr_flag_bitsILi8EEENSU_INS5_IJNSA_ILi8EEESI_EEENS5_IJSI_SB_EEEEEEEvNS4_8identityENS4_13SM90_TMA_LOADES1C_vS1D_EENS_8epilogue10collective6detail29Sm90TmaWarpSpecializedAdapterINS1H_15DefaultEpilogueISK_SL_SL_NS1G_6thread17LinearCombinationISK_Li1EffLNS1L_9ScaleType4KindE0ELNS_15FloatRoundStyleE2ESK_EENS1_15EpilogueDefaultEEEEEvvEEEEvNT_6ParamsE --------------------------
	.section	.nv.constant0._ZN7cutlass13device_kernelINS_4gemm6kernel13GemmUniversalIN4cute5tupleIJiiiiEEENS1_10collective13CollectiveMmaINS1_37MainloopSm90TmaGmmaWarpSpecializedFP8ILi9ENS5_IJNS4_1CILi1EEENSA_ILi2EEESB_EEENS1_35KernelTmaWarpSpecializedCooperativeEEENS5_IJNSA_ILi128EEENSA_ILi256EEENSA_ILi64EEEEEENS_12float_e4m3_tENS5_IJlSB_lEEESK_SL_NS4_8TiledMMAINS4_8MMA_AtomIJNS4_4SM904GMMA31MMA_64x256x32_F32E4M3E4M3_SS_TNILNSP_7ScaleInE1ELSR_1EEEEEENS4_6LayoutINS5_IJSC_SB_SB_EEENS5_IJSB_NSA_ILi0EEESW_EEEEENS5_IJNS4_10UnderscoreESZ_SZ_EEEEENS4_23SM90_TMA_LOAD_MULTICASTENS4_14ComposedLayoutINS4_7SwizzleILi2ELi4ELi3EEENS4_18smem_ptr_flag_bitsILi8EEENSU_INS5_IJNSA_ILi8EEESI_EEENS5_IJSI_SB_EEEEEEEvNS4_8identityENS4_13SM90_TMA_LOADES1C_vS1D_EENS_8epilogue10collective6detail29Sm90TmaWarpSpecializedAdapterINS1H_15DefaultEpilogueISK_SL_SL_NS1G_6thread17LinearCombinationISK_Li1EffLNS1L_9ScaleType4KindE0ELNS_15FloatRoundStyleE2ESK_EENS1_15EpilogueDefaultEEEEEvvEEEEvNT_6ParamsE,"a",@progbits
	.sectionflags	@""
	.align	4
.nv.constant0._ZN7cutlass13device_kernelINS_4gemm6kernel13GemmUniversalIN4cute5tupleIJiiiiEEENS1_10collective13CollectiveMmaINS1_37MainloopSm90TmaGmmaWarpSpecializedFP8ILi9ENS5_IJNS4_1CILi1EEENSA_ILi2EEESB_EEENS1_35KernelTmaWarpSpecializedCooperativeEEENS5_IJNSA_ILi128EEENSA_ILi256EEENSA_ILi64EEEEEENS_12float_e4m3_tENS5_IJlSB_lEEESK_SL_NS4_8TiledMMAINS4_8MMA_AtomIJNS4_4SM904GMMA31MMA_64x256x32_F32E4M3E4M3_SS_TNILNSP_7ScaleInE1ELSR_1EEEEEENS4_6LayoutINS5_IJSC_SB_SB_EEENS5_IJSB_NSA_ILi0EEESW_EEEEENS5_IJNS4_10UnderscoreESZ_SZ_EEEEENS4_23SM90_TMA_LOAD_MULTICASTENS4_14ComposedLayoutINS4_7SwizzleILi2ELi4ELi3EEENS4_18smem_ptr_flag_bitsILi8EEENSU_INS5_IJNSA_ILi8EEESI_EEENS5_IJSI_SB_EEEEEEEvNS4_8identityENS4_13SM90_TMA_LOADES1C_vS1D_EENS_8epilogue10collective6detail29Sm90TmaWarpSpecializedAdapterINS1H_15DefaultEpilogueISK_SL_SL_NS1G_6thread17LinearCombinationISK_Li1EffLNS1L_9ScaleType4KindE0ELNS_15FloatRoundStyleE2ESK_EENS1_15EpilogueDefaultEEEEEvvEEEEvNT_6ParamsE:
	.zero		1664


//--------------------- SYMBOLS --------------------------

	.type		.nv.reservedSmem.offset0,@object
	.size		.nv.reservedSmem.offset0,0x4
